//
// Generated by NVIDIA NVVM Compiler
//
// Compiler Build ID: CL-36424714
// Cuda compilation tools, release 13.0, V13.0.88
// Based on NVVM 20.0.0
//

.version 9.0
.target sm_100
.address_size 64

	// .globl	_Z18transaction_workerPiS_PA20_ii
.global .align 1 .b8 _ZN34_INTERNAL_b408c74a_4_k_cu_54b8237f4cuda3std3__45__cpo5beginE[1];
.global .align 1 .b8 _ZN34_INTERNAL_b408c74a_4_k_cu_54b8237f4cuda3std3__45__cpo3endE[1];
.global .align 1 .b8 _ZN34_INTERNAL_b408c74a_4_k_cu_54b8237f4cuda3std3__45__cpo6cbeginE[1];
.global .align 1 .b8 _ZN34_INTERNAL_b408c74a_4_k_cu_54b8237f4cuda3std3__45__cpo4cendE[1];
.global .align 1 .b8 _ZN34_INTERNAL_b408c74a_4_k_cu_54b8237f4cuda3std3__45__cpo6rbeginE[1];
.global .align 1 .b8 _ZN34_INTERNAL_b408c74a_4_k_cu_54b8237f4cuda3std3__45__cpo4rendE[1];
.global .align 1 .b8 _ZN34_INTERNAL_b408c74a_4_k_cu_54b8237f4cuda3std3__45__cpo7crbeginE[1];
.global .align 1 .b8 _ZN34_INTERNAL_b408c74a_4_k_cu_54b8237f4cuda3std3__45__cpo5crendE[1];
.global .align 1 .b8 _ZN34_INTERNAL_b408c74a_4_k_cu_54b8237f4cuda3std3__436_GLOBAL__N__b408c74a_4_k_cu_54b8237f6ignoreE[1];
.global .align 1 .b8 _ZN34_INTERNAL_b408c74a_4_k_cu_54b8237f4cuda3std3__419piecewise_constructE[1];
.global .align 1 .b8 _ZN34_INTERNAL_b408c74a_4_k_cu_54b8237f4cuda3std3__48in_placeE[1];
.global .align 1 .b8 _ZN34_INTERNAL_b408c74a_4_k_cu_54b8237f4cuda3std3__420unreachable_sentinelE[1];
.global .align 1 .b8 _ZN34_INTERNAL_b408c74a_4_k_cu_54b8237f4cuda3std3__47nulloptE[1];
.global .align 1 .b8 _ZN34_INTERNAL_b408c74a_4_k_cu_54b8237f4cuda3std3__48unexpectE[1];
.global .align 1 .b8 _ZN34_INTERNAL_b408c74a_4_k_cu_54b8237f4cuda3std6ranges3__45__cpo4swapE[1];
.global .align 1 .b8 _ZN34_INTERNAL_b408c74a_4_k_cu_54b8237f4cuda3std6ranges3__45__cpo9iter_moveE[1];
.global .align 1 .b8 _ZN34_INTERNAL_b408c74a_4_k_cu_54b8237f4cuda3std6ranges3__45__cpo5beginE[1];
.global .align 1 .b8 _ZN34_INTERNAL_b408c74a_4_k_cu_54b8237f4cuda3std6ranges3__45__cpo3endE[1];
.global .align 1 .b8 _ZN34_INTERNAL_b408c74a_4_k_cu_54b8237f4cuda3std6ranges3__45__cpo6cbeginE[1];
.global .align 1 .b8 _ZN34_INTERNAL_b408c74a_4_k_cu_54b8237f4cuda3std6ranges3__45__cpo4cendE[1];
.global .align 1 .b8 _ZN34_INTERNAL_b408c74a_4_k_cu_54b8237f4cuda3std6ranges3__45__cpo7advanceE[1];
.global .align 1 .b8 _ZN34_INTERNAL_b408c74a_4_k_cu_54b8237f4cuda3std6ranges3__45__cpo9iter_swapE[1];
.global .align 1 .b8 _ZN34_INTERNAL_b408c74a_4_k_cu_54b8237f4cuda3std6ranges3__45__cpo4nextE[1];
.global .align 1 .b8 _ZN34_INTERNAL_b408c74a_4_k_cu_54b8237f4cuda3std6ranges3__45__cpo4prevE[1];
.global .align 1 .b8 _ZN34_INTERNAL_b408c74a_4_k_cu_54b8237f4cuda3std6ranges3__45__cpo4dataE[1];
.global .align 1 .b8 _ZN34_INTERNAL_b408c74a_4_k_cu_54b8237f4cuda3std6ranges3__45__cpo5cdataE[1];
.global .align 1 .b8 _ZN34_INTERNAL_b408c74a_4_k_cu_54b8237f4cuda3std6ranges3__45__cpo4sizeE[1];
.global .align 1 .b8 _ZN34_INTERNAL_b408c74a_4_k_cu_54b8237f4cuda3std6ranges3__45__cpo5ssizeE[1];
.global .align 1 .b8 _ZN34_INTERNAL_b408c74a_4_k_cu_54b8237f4cuda3std6ranges3__45__cpo8distanceE[1];
.global .align 1 .b8 _ZN34_INTERNAL_b408c74a_4_k_cu_54b8237f6thrust24THRUST_300001_SM_1000_NS8cuda_cub3parE[1];
.global .align 1 .b8 _ZN34_INTERNAL_b408c74a_4_k_cu_54b8237f6thrust24THRUST_300001_SM_1000_NS8cuda_cub10par_nosyncE[1];
.global .align 1 .b8 _ZN34_INTERNAL_b408c74a_4_k_cu_54b8237f6thrust24THRUST_300001_SM_1000_NS6system6detail10sequential3seqE[1];
.global .align 1 .b8 _ZN34_INTERNAL_b408c74a_4_k_cu_54b8237f6thrust24THRUST_300001_SM_1000_NS6system3cpp3parE[1];
.global .align 1 .b8 _ZN34_INTERNAL_b408c74a_4_k_cu_54b8237f6thrust24THRUST_300001_SM_1000_NS12placeholders2_1E[1];
.global .align 1 .b8 _ZN34_INTERNAL_b408c74a_4_k_cu_54b8237f6thrust24THRUST_300001_SM_1000_NS12placeholders2_2E[1];
.global .align 1 .b8 _ZN34_INTERNAL_b408c74a_4_k_cu_54b8237f6thrust24THRUST_300001_SM_1000_NS12placeholders2_3E[1];
.global .align 1 .b8 _ZN34_INTERNAL_b408c74a_4_k_cu_54b8237f6thrust24THRUST_300001_SM_1000_NS12placeholders2_4E[1];
.global .align 1 .b8 _ZN34_INTERNAL_b408c74a_4_k_cu_54b8237f6thrust24THRUST_300001_SM_1000_NS12placeholders2_5E[1];
.global .align 1 .b8 _ZN34_INTERNAL_b408c74a_4_k_cu_54b8237f6thrust24THRUST_300001_SM_1000_NS12placeholders2_6E[1];
.global .align 1 .b8 _ZN34_INTERNAL_b408c74a_4_k_cu_54b8237f6thrust24THRUST_300001_SM_1000_NS12placeholders2_7E[1];
.global .align 1 .b8 _ZN34_INTERNAL_b408c74a_4_k_cu_54b8237f6thrust24THRUST_300001_SM_1000_NS12placeholders2_8E[1];
.global .align 1 .b8 _ZN34_INTERNAL_b408c74a_4_k_cu_54b8237f6thrust24THRUST_300001_SM_1000_NS12placeholders2_9E[1];
.global .align 1 .b8 _ZN34_INTERNAL_b408c74a_4_k_cu_54b8237f6thrust24THRUST_300001_SM_1000_NS12placeholders3_10E[1];
.global .align 1 .b8 _ZN34_INTERNAL_b408c74a_4_k_cu_54b8237f6thrust24THRUST_300001_SM_1000_NS3seqE[1];
.global .align 1 .b8 _ZN34_INTERNAL_b408c74a_4_k_cu_54b8237f6thrust24THRUST_300001_SM_1000_NS6deviceE[1];

.visible .entry _Z18transaction_workerPiS_PA20_ii(
	.param .u64 .ptr .align 1 _Z18transaction_workerPiS_PA20_ii_param_0,
	.param .u64 .ptr .align 1 _Z18transaction_workerPiS_PA20_ii_param_1,
	.param .u64 .ptr .align 1 _Z18transaction_workerPiS_PA20_ii_param_2,
	.param .u32 _Z18transaction_workerPiS_PA20_ii_param_3
)
{
	.reg .pred 	%p<293>;
	.reg .b32 	%r<498>;
	.reg .b64 	%rd<457>;

	ld.param.u64 	%rd26, [_Z18transaction_workerPiS_PA20_ii_param_0];
	ld.param.u64 	%rd27, [_Z18transaction_workerPiS_PA20_ii_param_1];
	ld.param.u64 	%rd25, [_Z18transaction_workerPiS_PA20_ii_param_2];
	ld.param.u32 	%r316, [_Z18transaction_workerPiS_PA20_ii_param_3];
	cvta.to.global.u64 	%rd1, %rd27;
	cvta.to.global.u64 	%rd2, %rd26;
	cvta.to.global.u64 	%rd3, %rd25;
	mov.u32 	%r317, %ctaid.x;
	mov.u32 	%r318, %ntid.x;
	mov.u32 	%r319, %tid.x;
	mad.lo.s32 	%r320, %r317, %r318, %r319;
	mul.lo.s32 	%r460, %r316, %r320;
	add.s32 	%r321, %r316, %r460;
	add.s32 	%r2, %r321, -1;
	setp.ge.s32 	%p1, %r460, %r2;
	@%p1 bra 	$L__BB0_372;
	mov.u32 	%r458, %r460;
$L__BB0_2:
	mul.wide.s32 	%rd29, %r458, 80;
	add.s64 	%rd4, %rd3, %rd29;
	ld.global.u32 	%r4, [%rd4+4];
	ld.global.u32 	%r5, [%rd4];
	setp.le.s32 	%p2, %r5, %r4;
	mov.b64 	%rd438, 1;
	@%p2 bra 	$L__BB0_4;
	st.global.u32 	[%rd4+4], %r5;
	mov.b64 	%rd438, 0;
$L__BB0_4:
	shl.b64 	%rd32, %rd438, 2;
	add.s64 	%rd33, %rd4, %rd32;
	st.global.u32 	[%rd33], %r4;
	ld.global.u32 	%r6, [%rd4+8];
	ld.global.u32 	%r7, [%rd4+4];
	setp.le.s32 	%p3, %r7, %r6;
	mov.b64 	%rd439, 2;
	@%p3 bra 	$L__BB0_7;
	st.global.u32 	[%rd4+8], %r7;
	ld.global.u32 	%r8, [%rd4];
	setp.le.s32 	%p4, %r8, %r6;
	mov.b64 	%rd439, 1;
	@%p4 bra 	$L__BB0_7;
	st.global.u32 	[%rd4+4], %r8;
	mov.b64 	%rd439, 0;
$L__BB0_7:
	shl.b64 	%rd37, %rd439, 2;
	add.s64 	%rd38, %rd4, %rd37;
	st.global.u32 	[%rd38], %r6;
	ld.global.u32 	%r9, [%rd4+12];
	ld.global.u32 	%r10, [%rd4+8];
	setp.le.s32 	%p5, %r10, %r9;
	mov.b64 	%rd440, 3;
	@%p5 bra 	$L__BB0_11;
	st.global.u32 	[%rd4+12], %r10;
	ld.global.u32 	%r11, [%rd4+4];
	setp.le.s32 	%p6, %r11, %r9;
	mov.b64 	%rd440, 2;
	@%p6 bra 	$L__BB0_11;
	st.global.u32 	[%rd4+8], %r11;
	ld.global.u32 	%r12, [%rd4];
	setp.le.s32 	%p7, %r12, %r9;
	mov.b64 	%rd440, 1;
	@%p7 bra 	$L__BB0_11;
	st.global.u32 	[%rd4+4], %r12;
	mov.b64 	%rd440, 0;
$L__BB0_11:
	shl.b64 	%rd43, %rd440, 2;
	add.s64 	%rd44, %rd4, %rd43;
	st.global.u32 	[%rd44], %r9;
	ld.global.u32 	%r13, [%rd4+16];
	ld.global.u32 	%r14, [%rd4+12];
	setp.le.s32 	%p8, %r14, %r13;
	mov.b64 	%rd441, 4;
	@%p8 bra 	$L__BB0_16;
	st.global.u32 	[%rd4+16], %r14;
	ld.global.u32 	%r15, [%rd4+8];
	setp.le.s32 	%p9, %r15, %r13;
	mov.b64 	%rd441, 3;
	@%p9 bra 	$L__BB0_16;
	st.global.u32 	[%rd4+12], %r15;
	ld.global.u32 	%r16, [%rd4+4];
	setp.le.s32 	%p10, %r16, %r13;
	mov.b64 	%rd441, 2;
	@%p10 bra 	$L__BB0_16;
	st.global.u32 	[%rd4+8], %r16;
	ld.global.u32 	%r17, [%rd4];
	setp.le.s32 	%p11, %r17, %r13;
	mov.b64 	%rd441, 1;
	@%p11 bra 	$L__BB0_16;
	st.global.u32 	[%rd4+4], %r17;
	mov.b64 	%rd441, 0;
$L__BB0_16:
	shl.b64 	%rd50, %rd441, 2;
	add.s64 	%rd51, %rd4, %rd50;
	st.global.u32 	[%rd51], %r13;
	ld.global.u32 	%r18, [%rd4+20];
	ld.global.u32 	%r19, [%rd4+16];
	setp.le.s32 	%p12, %r19, %r18;
	mov.b64 	%rd442, 5;
	@%p12 bra 	$L__BB0_22;
	st.global.u32 	[%rd4+20], %r19;
	ld.global.u32 	%r20, [%rd4+12];
	setp.le.s32 	%p13, %r20, %r18;
	mov.b64 	%rd442, 4;
	@%p13 bra 	$L__BB0_22;
	st.global.u32 	[%rd4+16], %r20;
	ld.global.u32 	%r21, [%rd4+8];
	setp.le.s32 	%p14, %r21, %r18;
	mov.b64 	%rd442, 3;
	@%p14 bra 	$L__BB0_22;
	st.global.u32 	[%rd4+12], %r21;
	ld.global.u32 	%r22, [%rd4+4];
	setp.le.s32 	%p15, %r22, %r18;
	mov.b64 	%rd442, 2;
	@%p15 bra 	$L__BB0_22;
	st.global.u32 	[%rd4+8], %r22;
	ld.global.u32 	%r23, [%rd4];
	setp.le.s32 	%p16, %r23, %r18;
	mov.b64 	%rd442, 1;
	@%p16 bra 	$L__BB0_22;
	st.global.u32 	[%rd4+4], %r23;
	mov.b64 	%rd442, 0;
$L__BB0_22:
	shl.b64 	%rd58, %rd442, 2;
	add.s64 	%rd59, %rd4, %rd58;
	st.global.u32 	[%rd59], %r18;
	ld.global.u32 	%r24, [%rd4+24];
	ld.global.u32 	%r25, [%rd4+20];
	setp.le.s32 	%p17, %r25, %r24;
	mov.b64 	%rd443, 6;
	@%p17 bra 	$L__BB0_29;
	st.global.u32 	[%rd4+24], %r25;
	ld.global.u32 	%r26, [%rd4+16];
	setp.le.s32 	%p18, %r26, %r24;
	mov.b64 	%rd443, 5;
	@%p18 bra 	$L__BB0_29;
	st.global.u32 	[%rd4+20], %r26;
	ld.global.u32 	%r27, [%rd4+12];
	setp.le.s32 	%p19, %r27, %r24;
	mov.b64 	%rd443, 4;
	@%p19 bra 	$L__BB0_29;
	st.global.u32 	[%rd4+16], %r27;
	ld.global.u32 	%r28, [%rd4+8];
	setp.le.s32 	%p20, %r28, %r24;
	mov.b64 	%rd443, 3;
	@%p20 bra 	$L__BB0_29;
	st.global.u32 	[%rd4+12], %r28;
	ld.global.u32 	%r29, [%rd4+4];
	setp.le.s32 	%p21, %r29, %r24;
	mov.b64 	%rd443, 2;
	@%p21 bra 	$L__BB0_29;
	st.global.u32 	[%rd4+8], %r29;
	ld.global.u32 	%r30, [%rd4];
	setp.le.s32 	%p22, %r30, %r24;
	mov.b64 	%rd443, 1;
	@%p22 bra 	$L__BB0_29;
	st.global.u32 	[%rd4+4], %r30;
	mov.b64 	%rd443, 0;
$L__BB0_29:
	shl.b64 	%rd67, %rd443, 2;
	add.s64 	%rd68, %rd4, %rd67;
	st.global.u32 	[%rd68], %r24;
	ld.global.u32 	%r31, [%rd4+28];
	ld.global.u32 	%r32, [%rd4+24];
	setp.le.s32 	%p23, %r32, %r31;
	mov.b64 	%rd444, 7;
	@%p23 bra 	$L__BB0_37;
	st.global.u32 	[%rd4+28], %r32;
	ld.global.u32 	%r33, [%rd4+20];
	setp.le.s32 	%p24, %r33, %r31;
	mov.b64 	%rd444, 6;
	@%p24 bra 	$L__BB0_37;
	st.global.u32 	[%rd4+24], %r33;
	ld.global.u32 	%r34, [%rd4+16];
	setp.le.s32 	%p25, %r34, %r31;
	mov.b64 	%rd444, 5;
	@%p25 bra 	$L__BB0_37;
	st.global.u32 	[%rd4+20], %r34;
	ld.global.u32 	%r35, [%rd4+12];
	setp.le.s32 	%p26, %r35, %r31;
	mov.b64 	%rd444, 4;
	@%p26 bra 	$L__BB0_37;
	st.global.u32 	[%rd4+16], %r35;
	ld.global.u32 	%r36, [%rd4+8];
	setp.le.s32 	%p27, %r36, %r31;
	mov.b64 	%rd444, 3;
	@%p27 bra 	$L__BB0_37;
	st.global.u32 	[%rd4+12], %r36;
	ld.global.u32 	%r37, [%rd4+4];
	setp.le.s32 	%p28, %r37, %r31;
	mov.b64 	%rd444, 2;
	@%p28 bra 	$L__BB0_37;
	st.global.u32 	[%rd4+8], %r37;
	ld.global.u32 	%r38, [%rd4];
	setp.le.s32 	%p29, %r38, %r31;
	mov.b64 	%rd444, 1;
	@%p29 bra 	$L__BB0_37;
	st.global.u32 	[%rd4+4], %r38;
	mov.b64 	%rd444, 0;
$L__BB0_37:
	shl.b64 	%rd77, %rd444, 2;
	add.s64 	%rd78, %rd4, %rd77;
	st.global.u32 	[%rd78], %r31;
	ld.global.u32 	%r39, [%rd4+32];
	ld.global.u32 	%r40, [%rd4+28];
	setp.le.s32 	%p30, %r40, %r39;
	mov.b64 	%rd445, 8;
	@%p30 bra 	$L__BB0_46;
	st.global.u32 	[%rd4+32], %r40;
	ld.global.u32 	%r41, [%rd4+24];
	setp.le.s32 	%p31, %r41, %r39;
	mov.b64 	%rd445, 7;
	@%p31 bra 	$L__BB0_46;
	st.global.u32 	[%rd4+28], %r41;
	ld.global.u32 	%r42, [%rd4+20];
	setp.le.s32 	%p32, %r42, %r39;
	mov.b64 	%rd445, 6;
	@%p32 bra 	$L__BB0_46;
	st.global.u32 	[%rd4+24], %r42;
	ld.global.u32 	%r43, [%rd4+16];
	setp.le.s32 	%p33, %r43, %r39;
	mov.b64 	%rd445, 5;
	@%p33 bra 	$L__BB0_46;
	st.global.u32 	[%rd4+20], %r43;
	ld.global.u32 	%r44, [%rd4+12];
	setp.le.s32 	%p34, %r44, %r39;
	mov.b64 	%rd445, 4;
	@%p34 bra 	$L__BB0_46;
	st.global.u32 	[%rd4+16], %r44;
	ld.global.u32 	%r45, [%rd4+8];
	setp.le.s32 	%p35, %r45, %r39;
	mov.b64 	%rd445, 3;
	@%p35 bra 	$L__BB0_46;
	st.global.u32 	[%rd4+12], %r45;
	ld.global.u32 	%r46, [%rd4+4];
	setp.le.s32 	%p36, %r46, %r39;
	mov.b64 	%rd445, 2;
	@%p36 bra 	$L__BB0_46;
	st.global.u32 	[%rd4+8], %r46;
	ld.global.u32 	%r47, [%rd4];
	setp.le.s32 	%p37, %r47, %r39;
	mov.b64 	%rd445, 1;
	@%p37 bra 	$L__BB0_46;
	st.global.u32 	[%rd4+4], %r47;
	mov.b64 	%rd445, 0;
$L__BB0_46:
	shl.b64 	%rd88, %rd445, 2;
	add.s64 	%rd89, %rd4, %rd88;
	st.global.u32 	[%rd89], %r39;
	ld.global.u32 	%r48, [%rd4+36];
	ld.global.u32 	%r49, [%rd4+32];
	setp.le.s32 	%p38, %r49, %r48;
	mov.b64 	%rd446, 9;
	@%p38 bra 	$L__BB0_56;
	st.global.u32 	[%rd4+36], %r49;
	ld.global.u32 	%r50, [%rd4+28];
	setp.le.s32 	%p39, %r50, %r48;
	mov.b64 	%rd446, 8;
	@%p39 bra 	$L__BB0_56;
	st.global.u32 	[%rd4+32], %r50;
	ld.global.u32 	%r51, [%rd4+24];
	setp.le.s32 	%p40, %r51, %r48;
	mov.b64 	%rd446, 7;
	@%p40 bra 	$L__BB0_56;
	st.global.u32 	[%rd4+28], %r51;
	ld.global.u32 	%r52, [%rd4+20];
	setp.le.s32 	%p41, %r52, %r48;
	mov.b64 	%rd446, 6;
	@%p41 bra 	$L__BB0_56;
	st.global.u32 	[%rd4+24], %r52;
	ld.global.u32 	%r53, [%rd4+16];
	setp.le.s32 	%p42, %r53, %r48;
	mov.b64 	%rd446, 5;
	@%p42 bra 	$L__BB0_56;
	st.global.u32 	[%rd4+20], %r53;
	ld.global.u32 	%r54, [%rd4+12];
	setp.le.s32 	%p43, %r54, %r48;
	mov.b64 	%rd446, 4;
	@%p43 bra 	$L__BB0_56;
	st.global.u32 	[%rd4+16], %r54;
	ld.global.u32 	%r55, [%rd4+8];
	setp.le.s32 	%p44, %r55, %r48;
	mov.b64 	%rd446, 3;
	@%p44 bra 	$L__BB0_56;
	st.global.u32 	[%rd4+12], %r55;
	ld.global.u32 	%r56, [%rd4+4];
	setp.le.s32 	%p45, %r56, %r48;
	mov.b64 	%rd446, 2;
	@%p45 bra 	$L__BB0_56;
	st.global.u32 	[%rd4+8], %r56;
	ld.global.u32 	%r57, [%rd4];
	setp.le.s32 	%p46, %r57, %r48;
	mov.b64 	%rd446, 1;
	@%p46 bra 	$L__BB0_56;
	st.global.u32 	[%rd4+4], %r57;
	mov.b64 	%rd446, 0;
$L__BB0_56:
	shl.b64 	%rd100, %rd446, 2;
	add.s64 	%rd101, %rd4, %rd100;
	st.global.u32 	[%rd101], %r48;
	ld.global.u32 	%r58, [%rd4+40];
	ld.global.u32 	%r59, [%rd4+36];
	setp.le.s32 	%p47, %r59, %r58;
	mov.b64 	%rd447, 10;
	@%p47 bra 	$L__BB0_67;
	st.global.u32 	[%rd4+40], %r59;
	ld.global.u32 	%r60, [%rd4+32];
	setp.le.s32 	%p48, %r60, %r58;
	mov.b64 	%rd447, 9;
	@%p48 bra 	$L__BB0_67;
	st.global.u32 	[%rd4+36], %r60;
	ld.global.u32 	%r61, [%rd4+28];
	setp.le.s32 	%p49, %r61, %r58;
	mov.b64 	%rd447, 8;
	@%p49 bra 	$L__BB0_67;
	st.global.u32 	[%rd4+32], %r61;
	ld.global.u32 	%r62, [%rd4+24];
	setp.le.s32 	%p50, %r62, %r58;
	mov.b64 	%rd447, 7;
	@%p50 bra 	$L__BB0_67;
	st.global.u32 	[%rd4+28], %r62;
	ld.global.u32 	%r63, [%rd4+20];
	setp.le.s32 	%p51, %r63, %r58;
	mov.b64 	%rd447, 6;
	@%p51 bra 	$L__BB0_67;
	st.global.u32 	[%rd4+24], %r63;
	ld.global.u32 	%r64, [%rd4+16];
	setp.le.s32 	%p52, %r64, %r58;
	mov.b64 	%rd447, 5;
	@%p52 bra 	$L__BB0_67;
	st.global.u32 	[%rd4+20], %r64;
	ld.global.u32 	%r65, [%rd4+12];
	setp.le.s32 	%p53, %r65, %r58;
	mov.b64 	%rd447, 4;
	@%p53 bra 	$L__BB0_67;
	st.global.u32 	[%rd4+16], %r65;
	ld.global.u32 	%r66, [%rd4+8];
	setp.le.s32 	%p54, %r66, %r58;
	mov.b64 	%rd447, 3;
	@%p54 bra 	$L__BB0_67;
	st.global.u32 	[%rd4+12], %r66;
	ld.global.u32 	%r67, [%rd4+4];
	setp.le.s32 	%p55, %r67, %r58;
	mov.b64 	%rd447, 2;
	@%p55 bra 	$L__BB0_67;
	st.global.u32 	[%rd4+8], %r67;
	ld.global.u32 	%r68, [%rd4];
	setp.le.s32 	%p56, %r68, %r58;
	mov.b64 	%rd447, 1;
	@%p56 bra 	$L__BB0_67;
	st.global.u32 	[%rd4+4], %r68;
	mov.b64 	%rd447, 0;
$L__BB0_67:
	shl.b64 	%rd113, %rd447, 2;
	add.s64 	%rd114, %rd4, %rd113;
	st.global.u32 	[%rd114], %r58;
	ld.global.u32 	%r69, [%rd4+44];
	ld.global.u32 	%r70, [%rd4+40];
	setp.le.s32 	%p57, %r70, %r69;
	mov.b64 	%rd448, 11;
	@%p57 bra 	$L__BB0_79;
	st.global.u32 	[%rd4+44], %r70;
	ld.global.u32 	%r71, [%rd4+36];
	setp.le.s32 	%p58, %r71, %r69;
	mov.b64 	%rd448, 10;
	@%p58 bra 	$L__BB0_79;
	st.global.u32 	[%rd4+40], %r71;
	ld.global.u32 	%r72, [%rd4+32];
	setp.le.s32 	%p59, %r72, %r69;
	mov.b64 	%rd448, 9;
	@%p59 bra 	$L__BB0_79;
	st.global.u32 	[%rd4+36], %r72;
	ld.global.u32 	%r73, [%rd4+28];
	setp.le.s32 	%p60, %r73, %r69;
	mov.b64 	%rd448, 8;
	@%p60 bra 	$L__BB0_79;
	st.global.u32 	[%rd4+32], %r73;
	ld.global.u32 	%r74, [%rd4+24];
	setp.le.s32 	%p61, %r74, %r69;
	mov.b64 	%rd448, 7;
	@%p61 bra 	$L__BB0_79;
	st.global.u32 	[%rd4+28], %r74;
	ld.global.u32 	%r75, [%rd4+20];
	setp.le.s32 	%p62, %r75, %r69;
	mov.b64 	%rd448, 6;
	@%p62 bra 	$L__BB0_79;
	st.global.u32 	[%rd4+24], %r75;
	ld.global.u32 	%r76, [%rd4+16];
	setp.le.s32 	%p63, %r76, %r69;
	mov.b64 	%rd448, 5;
	@%p63 bra 	$L__BB0_79;
	st.global.u32 	[%rd4+20], %r76;
	ld.global.u32 	%r77, [%rd4+12];
	setp.le.s32 	%p64, %r77, %r69;
	mov.b64 	%rd448, 4;
	@%p64 bra 	$L__BB0_79;
	st.global.u32 	[%rd4+16], %r77;
	ld.global.u32 	%r78, [%rd4+8];
	setp.le.s32 	%p65, %r78, %r69;
	mov.b64 	%rd448, 3;
	@%p65 bra 	$L__BB0_79;
	st.global.u32 	[%rd4+12], %r78;
	ld.global.u32 	%r79, [%rd4+4];
	setp.le.s32 	%p66, %r79, %r69;
	mov.b64 	%rd448, 2;
	@%p66 bra 	$L__BB0_79;
	st.global.u32 	[%rd4+8], %r79;
	ld.global.u32 	%r80, [%rd4];
	setp.le.s32 	%p67, %r80, %r69;
	mov.b64 	%rd448, 1;
	@%p67 bra 	$L__BB0_79;
	st.global.u32 	[%rd4+4], %r80;
	mov.b64 	%rd448, 0;
$L__BB0_79:
	shl.b64 	%rd127, %rd448, 2;
	add.s64 	%rd128, %rd4, %rd127;
	st.global.u32 	[%rd128], %r69;
	ld.global.u32 	%r81, [%rd4+48];
	ld.global.u32 	%r82, [%rd4+44];
	setp.le.s32 	%p68, %r82, %r81;
	mov.b64 	%rd449, 12;
	@%p68 bra 	$L__BB0_92;
	st.global.u32 	[%rd4+48], %r82;
	ld.global.u32 	%r83, [%rd4+40];
	setp.le.s32 	%p69, %r83, %r81;
	mov.b64 	%rd449, 11;
	@%p69 bra 	$L__BB0_92;
	st.global.u32 	[%rd4+44], %r83;
	ld.global.u32 	%r84, [%rd4+36];
	setp.le.s32 	%p70, %r84, %r81;
	mov.b64 	%rd449, 10;
	@%p70 bra 	$L__BB0_92;
	st.global.u32 	[%rd4+40], %r84;
	ld.global.u32 	%r85, [%rd4+32];
	setp.le.s32 	%p71, %r85, %r81;
	mov.b64 	%rd449, 9;
	@%p71 bra 	$L__BB0_92;
	st.global.u32 	[%rd4+36], %r85;
	ld.global.u32 	%r86, [%rd4+28];
	setp.le.s32 	%p72, %r86, %r81;
	mov.b64 	%rd449, 8;
	@%p72 bra 	$L__BB0_92;
	st.global.u32 	[%rd4+32], %r86;
	ld.global.u32 	%r87, [%rd4+24];
	setp.le.s32 	%p73, %r87, %r81;
	mov.b64 	%rd449, 7;
	@%p73 bra 	$L__BB0_92;
	st.global.u32 	[%rd4+28], %r87;
	ld.global.u32 	%r88, [%rd4+20];
	setp.le.s32 	%p74, %r88, %r81;
	mov.b64 	%rd449, 6;
	@%p74 bra 	$L__BB0_92;
	st.global.u32 	[%rd4+24], %r88;
	ld.global.u32 	%r89, [%rd4+16];
	setp.le.s32 	%p75, %r89, %r81;
	mov.b64 	%rd449, 5;
	@%p75 bra 	$L__BB0_92;
	st.global.u32 	[%rd4+20], %r89;
	ld.global.u32 	%r90, [%rd4+12];
	setp.le.s32 	%p76, %r90, %r81;
	mov.b64 	%rd449, 4;
	@%p76 bra 	$L__BB0_92;
	st.global.u32 	[%rd4+16], %r90;
	ld.global.u32 	%r91, [%rd4+8];
	setp.le.s32 	%p77, %r91, %r81;
	mov.b64 	%rd449, 3;
	@%p77 bra 	$L__BB0_92;
	st.global.u32 	[%rd4+12], %r91;
	ld.global.u32 	%r92, [%rd4+4];
	setp.le.s32 	%p78, %r92, %r81;
	mov.b64 	%rd449, 2;
	@%p78 bra 	$L__BB0_92;
	st.global.u32 	[%rd4+8], %r92;
	ld.global.u32 	%r93, [%rd4];
	setp.le.s32 	%p79, %r93, %r81;
	mov.b64 	%rd449, 1;
	@%p79 bra 	$L__BB0_92;
	st.global.u32 	[%rd4+4], %r93;
	mov.b64 	%rd449, 0;
$L__BB0_92:
	shl.b64 	%rd142, %rd449, 2;
	add.s64 	%rd143, %rd4, %rd142;
	st.global.u32 	[%rd143], %r81;
	ld.global.u32 	%r94, [%rd4+52];
	ld.global.u32 	%r95, [%rd4+48];
	setp.le.s32 	%p80, %r95, %r94;
	mov.b64 	%rd450, 13;
	@%p80 bra 	$L__BB0_106;
	st.global.u32 	[%rd4+52], %r95;
	ld.global.u32 	%r96, [%rd4+44];
	setp.le.s32 	%p81, %r96, %r94;
	mov.b64 	%rd450, 12;
	@%p81 bra 	$L__BB0_106;
	st.global.u32 	[%rd4+48], %r96;
	ld.global.u32 	%r97, [%rd4+40];
	setp.le.s32 	%p82, %r97, %r94;
	mov.b64 	%rd450, 11;
	@%p82 bra 	$L__BB0_106;
	st.global.u32 	[%rd4+44], %r97;
	ld.global.u32 	%r98, [%rd4+36];
	setp.le.s32 	%p83, %r98, %r94;
	mov.b64 	%rd450, 10;
	@%p83 bra 	$L__BB0_106;
	st.global.u32 	[%rd4+40], %r98;
	ld.global.u32 	%r99, [%rd4+32];
	setp.le.s32 	%p84, %r99, %r94;
	mov.b64 	%rd450, 9;
	@%p84 bra 	$L__BB0_106;
	st.global.u32 	[%rd4+36], %r99;
	ld.global.u32 	%r100, [%rd4+28];
	setp.le.s32 	%p85, %r100, %r94;
	mov.b64 	%rd450, 8;
	@%p85 bra 	$L__BB0_106;
	st.global.u32 	[%rd4+32], %r100;
	ld.global.u32 	%r101, [%rd4+24];
	setp.le.s32 	%p86, %r101, %r94;
	mov.b64 	%rd450, 7;
	@%p86 bra 	$L__BB0_106;
	st.global.u32 	[%rd4+28], %r101;
	ld.global.u32 	%r102, [%rd4+20];
	setp.le.s32 	%p87, %r102, %r94;
	mov.b64 	%rd450, 6;
	@%p87 bra 	$L__BB0_106;
	st.global.u32 	[%rd4+24], %r102;
	ld.global.u32 	%r103, [%rd4+16];
	setp.le.s32 	%p88, %r103, %r94;
	mov.b64 	%rd450, 5;
	@%p88 bra 	$L__BB0_106;
	st.global.u32 	[%rd4+20], %r103;
	ld.global.u32 	%r104, [%rd4+12];
	setp.le.s32 	%p89, %r104, %r94;
	mov.b64 	%rd450, 4;
	@%p89 bra 	$L__BB0_106;
	st.global.u32 	[%rd4+16], %r104;
	ld.global.u32 	%r105, [%rd4+8];
	setp.le.s32 	%p90, %r105, %r94;
	mov.b64 	%rd450, 3;
	@%p90 bra 	$L__BB0_106;
	st.global.u32 	[%rd4+12], %r105;
	ld.global.u32 	%r106, [%rd4+4];
	setp.le.s32 	%p91, %r106, %r94;
	mov.b64 	%rd450, 2;
	@%p91 bra 	$L__BB0_106;
	st.global.u32 	[%rd4+8], %r106;
	ld.global.u32 	%r107, [%rd4];
	setp.le.s32 	%p92, %r107, %r94;
	mov.b64 	%rd450, 1;
	@%p92 bra 	$L__BB0_106;
	st.global.u32 	[%rd4+4], %r107;
	mov.b64 	%rd450, 0;
$L__BB0_106:
	shl.b64 	%rd158, %rd450, 2;
	add.s64 	%rd159, %rd4, %rd158;
	st.global.u32 	[%rd159], %r94;
	ld.global.u32 	%r108, [%rd4+56];
	ld.global.u32 	%r109, [%rd4+52];
	setp.le.s32 	%p93, %r109, %r108;
	mov.b64 	%rd451, 14;
	@%p93 bra 	$L__BB0_121;
	st.global.u32 	[%rd4+56], %r109;
	ld.global.u32 	%r110, [%rd4+48];
	setp.le.s32 	%p94, %r110, %r108;
	mov.b64 	%rd451, 13;
	@%p94 bra 	$L__BB0_121;
	st.global.u32 	[%rd4+52], %r110;
	ld.global.u32 	%r111, [%rd4+44];
	setp.le.s32 	%p95, %r111, %r108;
	mov.b64 	%rd451, 12;
	@%p95 bra 	$L__BB0_121;
	st.global.u32 	[%rd4+48], %r111;
	ld.global.u32 	%r112, [%rd4+40];
	setp.le.s32 	%p96, %r112, %r108;
	mov.b64 	%rd451, 11;
	@%p96 bra 	$L__BB0_121;
	st.global.u32 	[%rd4+44], %r112;
	ld.global.u32 	%r113, [%rd4+36];
	setp.le.s32 	%p97, %r113, %r108;
	mov.b64 	%rd451, 10;
	@%p97 bra 	$L__BB0_121;
	st.global.u32 	[%rd4+40], %r113;
	ld.global.u32 	%r114, [%rd4+32];
	setp.le.s32 	%p98, %r114, %r108;
	mov.b64 	%rd451, 9;
	@%p98 bra 	$L__BB0_121;
	st.global.u32 	[%rd4+36], %r114;
	ld.global.u32 	%r115, [%rd4+28];
	setp.le.s32 	%p99, %r115, %r108;
	mov.b64 	%rd451, 8;
	@%p99 bra 	$L__BB0_121;
	st.global.u32 	[%rd4+32], %r115;
	ld.global.u32 	%r116, [%rd4+24];
	setp.le.s32 	%p100, %r116, %r108;
	mov.b64 	%rd451, 7;
	@%p100 bra 	$L__BB0_121;
	st.global.u32 	[%rd4+28], %r116;
	ld.global.u32 	%r117, [%rd4+20];
	setp.le.s32 	%p101, %r117, %r108;
	mov.b64 	%rd451, 6;
	@%p101 bra 	$L__BB0_121;
	st.global.u32 	[%rd4+24], %r117;
	ld.global.u32 	%r118, [%rd4+16];
	setp.le.s32 	%p102, %r118, %r108;
	mov.b64 	%rd451, 5;
	@%p102 bra 	$L__BB0_121;
	st.global.u32 	[%rd4+20], %r118;
	ld.global.u32 	%r119, [%rd4+12];
	setp.le.s32 	%p103, %r119, %r108;
	mov.b64 	%rd451, 4;
	@%p103 bra 	$L__BB0_121;
	st.global.u32 	[%rd4+16], %r119;
	ld.global.u32 	%r120, [%rd4+8];
	setp.le.s32 	%p104, %r120, %r108;
	mov.b64 	%rd451, 3;
	@%p104 bra 	$L__BB0_121;
	st.global.u32 	[%rd4+12], %r120;
	ld.global.u32 	%r121, [%rd4+4];
	setp.le.s32 	%p105, %r121, %r108;
	mov.b64 	%rd451, 2;
	@%p105 bra 	$L__BB0_121;
	st.global.u32 	[%rd4+8], %r121;
	ld.global.u32 	%r122, [%rd4];
	setp.le.s32 	%p106, %r122, %r108;
	mov.b64 	%rd451, 1;
	@%p106 bra 	$L__BB0_121;
	st.global.u32 	[%rd4+4], %r122;
	mov.b64 	%rd451, 0;
$L__BB0_121:
	shl.b64 	%rd175, %rd451, 2;
	add.s64 	%rd176, %rd4, %rd175;
	st.global.u32 	[%rd176], %r108;
	ld.global.u32 	%r123, [%rd4+60];
	ld.global.u32 	%r124, [%rd4+56];
	setp.le.s32 	%p107, %r124, %r123;
	mov.b64 	%rd452, 15;
	@%p107 bra 	$L__BB0_137;
	st.global.u32 	[%rd4+60], %r124;
	ld.global.u32 	%r125, [%rd4+52];
	setp.le.s32 	%p108, %r125, %r123;
	mov.b64 	%rd452, 14;
	@%p108 bra 	$L__BB0_137;
	st.global.u32 	[%rd4+56], %r125;
	ld.global.u32 	%r126, [%rd4+48];
	setp.le.s32 	%p109, %r126, %r123;
	mov.b64 	%rd452, 13;
	@%p109 bra 	$L__BB0_137;
	st.global.u32 	[%rd4+52], %r126;
	ld.global.u32 	%r127, [%rd4+44];
	setp.le.s32 	%p110, %r127, %r123;
	mov.b64 	%rd452, 12;
	@%p110 bra 	$L__BB0_137;
	st.global.u32 	[%rd4+48], %r127;
	ld.global.u32 	%r128, [%rd4+40];
	setp.le.s32 	%p111, %r128, %r123;
	mov.b64 	%rd452, 11;
	@%p111 bra 	$L__BB0_137;
	st.global.u32 	[%rd4+44], %r128;
	ld.global.u32 	%r129, [%rd4+36];
	setp.le.s32 	%p112, %r129, %r123;
	mov.b64 	%rd452, 10;
	@%p112 bra 	$L__BB0_137;
	st.global.u32 	[%rd4+40], %r129;
	ld.global.u32 	%r130, [%rd4+32];
	setp.le.s32 	%p113, %r130, %r123;
	mov.b64 	%rd452, 9;
	@%p113 bra 	$L__BB0_137;
	st.global.u32 	[%rd4+36], %r130;
	ld.global.u32 	%r131, [%rd4+28];
	setp.le.s32 	%p114, %r131, %r123;
	mov.b64 	%rd452, 8;
	@%p114 bra 	$L__BB0_137;
	st.global.u32 	[%rd4+32], %r131;
	ld.global.u32 	%r132, [%rd4+24];
	setp.le.s32 	%p115, %r132, %r123;
	mov.b64 	%rd452, 7;
	@%p115 bra 	$L__BB0_137;
	st.global.u32 	[%rd4+28], %r132;
	ld.global.u32 	%r133, [%rd4+20];
	setp.le.s32 	%p116, %r133, %r123;
	mov.b64 	%rd452, 6;
	@%p116 bra 	$L__BB0_137;
	st.global.u32 	[%rd4+24], %r133;
	ld.global.u32 	%r134, [%rd4+16];
	setp.le.s32 	%p117, %r134, %r123;
	mov.b64 	%rd452, 5;
	@%p117 bra 	$L__BB0_137;
	st.global.u32 	[%rd4+20], %r134;
	ld.global.u32 	%r135, [%rd4+12];
	setp.le.s32 	%p118, %r135, %r123;
	mov.b64 	%rd452, 4;
	@%p118 bra 	$L__BB0_137;
	st.global.u32 	[%rd4+16], %r135;
	ld.global.u32 	%r136, [%rd4+8];
	setp.le.s32 	%p119, %r136, %r123;
	mov.b64 	%rd452, 3;
	@%p119 bra 	$L__BB0_137;
	st.global.u32 	[%rd4+12], %r136;
	ld.global.u32 	%r137, [%rd4+4];
	setp.le.s32 	%p120, %r137, %r123;
	mov.b64 	%rd452, 2;
	@%p120 bra 	$L__BB0_137;
	st.global.u32 	[%rd4+8], %r137;
	ld.global.u32 	%r138, [%rd4];
	setp.le.s32 	%p121, %r138, %r123;
	mov.b64 	%rd452, 1;
	@%p121 bra 	$L__BB0_137;
	st.global.u32 	[%rd4+4], %r138;
	mov.b64 	%rd452, 0;
$L__BB0_137:
	shl.b64 	%rd193, %rd452, 2;
	add.s64 	%rd194, %rd4, %rd193;
	st.global.u32 	[%rd194], %r123;
	ld.global.u32 	%r139, [%rd4+64];
	ld.global.u32 	%r140, [%rd4+60];
	setp.le.s32 	%p122, %r140, %r139;
	mov.b64 	%rd453, 16;
	@%p122 bra 	$L__BB0_154;
	st.global.u32 	[%rd4+64], %r140;
	ld.global.u32 	%r141, [%rd4+56];
	setp.le.s32 	%p123, %r141, %r139;
	mov.b64 	%rd453, 15;
	@%p123 bra 	$L__BB0_154;
	st.global.u32 	[%rd4+60], %r141;
	ld.global.u32 	%r142, [%rd4+52];
	setp.le.s32 	%p124, %r142, %r139;
	mov.b64 	%rd453, 14;
	@%p124 bra 	$L__BB0_154;
	st.global.u32 	[%rd4+56], %r142;
	ld.global.u32 	%r143, [%rd4+48];
	setp.le.s32 	%p125, %r143, %r139;
	mov.b64 	%rd453, 13;
	@%p125 bra 	$L__BB0_154;
	st.global.u32 	[%rd4+52], %r143;
	ld.global.u32 	%r144, [%rd4+44];
	setp.le.s32 	%p126, %r144, %r139;
	mov.b64 	%rd453, 12;
	@%p126 bra 	$L__BB0_154;
	st.global.u32 	[%rd4+48], %r144;
	ld.global.u32 	%r145, [%rd4+40];
	setp.le.s32 	%p127, %r145, %r139;
	mov.b64 	%rd453, 11;
	@%p127 bra 	$L__BB0_154;
	st.global.u32 	[%rd4+44], %r145;
	ld.global.u32 	%r146, [%rd4+36];
	setp.le.s32 	%p128, %r146, %r139;
	mov.b64 	%rd453, 10;
	@%p128 bra 	$L__BB0_154;
	st.global.u32 	[%rd4+40], %r146;
	ld.global.u32 	%r147, [%rd4+32];
	setp.le.s32 	%p129, %r147, %r139;
	mov.b64 	%rd453, 9;
	@%p129 bra 	$L__BB0_154;
	st.global.u32 	[%rd4+36], %r147;
	ld.global.u32 	%r148, [%rd4+28];
	setp.le.s32 	%p130, %r148, %r139;
	mov.b64 	%rd453, 8;
	@%p130 bra 	$L__BB0_154;
	st.global.u32 	[%rd4+32], %r148;
	ld.global.u32 	%r149, [%rd4+24];
	setp.le.s32 	%p131, %r149, %r139;
	mov.b64 	%rd453, 7;
	@%p131 bra 	$L__BB0_154;
	st.global.u32 	[%rd4+28], %r149;
	ld.global.u32 	%r150, [%rd4+20];
	setp.le.s32 	%p132, %r150, %r139;
	mov.b64 	%rd453, 6;
	@%p132 bra 	$L__BB0_154;
	st.global.u32 	[%rd4+24], %r150;
	ld.global.u32 	%r151, [%rd4+16];
	setp.le.s32 	%p133, %r151, %r139;
	mov.b64 	%rd453, 5;
	@%p133 bra 	$L__BB0_154;
	st.global.u32 	[%rd4+20], %r151;
	ld.global.u32 	%r152, [%rd4+12];
	setp.le.s32 	%p134, %r152, %r139;
	mov.b64 	%rd453, 4;
	@%p134 bra 	$L__BB0_154;
	st.global.u32 	[%rd4+16], %r152;
	ld.global.u32 	%r153, [%rd4+8];
	setp.le.s32 	%p135, %r153, %r139;
	mov.b64 	%rd453, 3;
	@%p135 bra 	$L__BB0_154;
	st.global.u32 	[%rd4+12], %r153;
	ld.global.u32 	%r154, [%rd4+4];
	setp.le.s32 	%p136, %r154, %r139;
	mov.b64 	%rd453, 2;
	@%p136 bra 	$L__BB0_154;
	st.global.u32 	[%rd4+8], %r154;
	ld.global.u32 	%r155, [%rd4];
	setp.le.s32 	%p137, %r155, %r139;
	mov.b64 	%rd453, 1;
	@%p137 bra 	$L__BB0_154;
	st.global.u32 	[%rd4+4], %r155;
	mov.b64 	%rd453, 0;
$L__BB0_154:
	shl.b64 	%rd212, %rd453, 2;
	add.s64 	%rd213, %rd4, %rd212;
	st.global.u32 	[%rd213], %r139;
	ld.global.u32 	%r156, [%rd4+68];
	ld.global.u32 	%r157, [%rd4+64];
	setp.le.s32 	%p138, %r157, %r156;
	mov.b64 	%rd454, 17;
	@%p138 bra 	$L__BB0_172;
	st.global.u32 	[%rd4+68], %r157;
	ld.global.u32 	%r158, [%rd4+60];
	setp.le.s32 	%p139, %r158, %r156;
	mov.b64 	%rd454, 16;
	@%p139 bra 	$L__BB0_172;
	st.global.u32 	[%rd4+64], %r158;
	ld.global.u32 	%r159, [%rd4+56];
	setp.le.s32 	%p140, %r159, %r156;
	mov.b64 	%rd454, 15;
	@%p140 bra 	$L__BB0_172;
	st.global.u32 	[%rd4+60], %r159;
	ld.global.u32 	%r160, [%rd4+52];
	setp.le.s32 	%p141, %r160, %r156;
	mov.b64 	%rd454, 14;
	@%p141 bra 	$L__BB0_172;
	st.global.u32 	[%rd4+56], %r160;
	ld.global.u32 	%r161, [%rd4+48];
	setp.le.s32 	%p142, %r161, %r156;
	mov.b64 	%rd454, 13;
	@%p142 bra 	$L__BB0_172;
	st.global.u32 	[%rd4+52], %r161;
	ld.global.u32 	%r162, [%rd4+44];
	setp.le.s32 	%p143, %r162, %r156;
	mov.b64 	%rd454, 12;
	@%p143 bra 	$L__BB0_172;
	st.global.u32 	[%rd4+48], %r162;
	ld.global.u32 	%r163, [%rd4+40];
	setp.le.s32 	%p144, %r163, %r156;
	mov.b64 	%rd454, 11;
	@%p144 bra 	$L__BB0_172;
	st.global.u32 	[%rd4+44], %r163;
	ld.global.u32 	%r164, [%rd4+36];
	setp.le.s32 	%p145, %r164, %r156;
	mov.b64 	%rd454, 10;
	@%p145 bra 	$L__BB0_172;
	st.global.u32 	[%rd4+40], %r164;
	ld.global.u32 	%r165, [%rd4+32];
	setp.le.s32 	%p146, %r165, %r156;
	mov.b64 	%rd454, 9;
	@%p146 bra 	$L__BB0_172;
	st.global.u32 	[%rd4+36], %r165;
	ld.global.u32 	%r166, [%rd4+28];
	setp.le.s32 	%p147, %r166, %r156;
	mov.b64 	%rd454, 8;
	@%p147 bra 	$L__BB0_172;
	st.global.u32 	[%rd4+32], %r166;
	ld.global.u32 	%r167, [%rd4+24];
	setp.le.s32 	%p148, %r167, %r156;
	mov.b64 	%rd454, 7;
	@%p148 bra 	$L__BB0_172;
	st.global.u32 	[%rd4+28], %r167;
	ld.global.u32 	%r168, [%rd4+20];
	setp.le.s32 	%p149, %r168, %r156;
	mov.b64 	%rd454, 6;
	@%p149 bra 	$L__BB0_172;
	st.global.u32 	[%rd4+24], %r168;
	ld.global.u32 	%r169, [%rd4+16];
	setp.le.s32 	%p150, %r169, %r156;
	mov.b64 	%rd454, 5;
	@%p150 bra 	$L__BB0_172;
	st.global.u32 	[%rd4+20], %r169;
	ld.global.u32 	%r170, [%rd4+12];
	setp.le.s32 	%p151, %r170, %r156;
	mov.b64 	%rd454, 4;
	@%p151 bra 	$L__BB0_172;
	st.global.u32 	[%rd4+16], %r170;
	ld.global.u32 	%r171, [%rd4+8];
	setp.le.s32 	%p152, %r171, %r156;
	mov.b64 	%rd454, 3;
	@%p152 bra 	$L__BB0_172;
	st.global.u32 	[%rd4+12], %r171;
	ld.global.u32 	%r172, [%rd4+4];
	setp.le.s32 	%p153, %r172, %r156;
	mov.b64 	%rd454, 2;
	@%p153 bra 	$L__BB0_172;
	st.global.u32 	[%rd4+8], %r172;
	ld.global.u32 	%r173, [%rd4];
	setp.le.s32 	%p154, %r173, %r156;
	mov.b64 	%rd454, 1;
	@%p154 bra 	$L__BB0_172;
	st.global.u32 	[%rd4+4], %r173;
	mov.b64 	%rd454, 0;
$L__BB0_172:
	shl.b64 	%rd232, %rd454, 2;
	add.s64 	%rd233, %rd4, %rd232;
	st.global.u32 	[%rd233], %r156;
	ld.global.u32 	%r174, [%rd4+72];
	ld.global.u32 	%r175, [%rd4+68];
	setp.le.s32 	%p155, %r175, %r174;
	mov.b64 	%rd455, 18;
	@%p155 bra 	$L__BB0_191;
	st.global.u32 	[%rd4+72], %r175;
	ld.global.u32 	%r176, [%rd4+64];
	setp.le.s32 	%p156, %r176, %r174;
	mov.b64 	%rd455, 17;
	@%p156 bra 	$L__BB0_191;
	st.global.u32 	[%rd4+68], %r176;
	ld.global.u32 	%r177, [%rd4+60];
	setp.le.s32 	%p157, %r177, %r174;
	mov.b64 	%rd455, 16;
	@%p157 bra 	$L__BB0_191;
	st.global.u32 	[%rd4+64], %r177;
	ld.global.u32 	%r178, [%rd4+56];
	setp.le.s32 	%p158, %r178, %r174;
	mov.b64 	%rd455, 15;
	@%p158 bra 	$L__BB0_191;
	st.global.u32 	[%rd4+60], %r178;
	ld.global.u32 	%r179, [%rd4+52];
	setp.le.s32 	%p159, %r179, %r174;
	mov.b64 	%rd455, 14;
	@%p159 bra 	$L__BB0_191;
	st.global.u32 	[%rd4+56], %r179;
	ld.global.u32 	%r180, [%rd4+48];
	setp.le.s32 	%p160, %r180, %r174;
	mov.b64 	%rd455, 13;
	@%p160 bra 	$L__BB0_191;
	st.global.u32 	[%rd4+52], %r180;
	ld.global.u32 	%r181, [%rd4+44];
	setp.le.s32 	%p161, %r181, %r174;
	mov.b64 	%rd455, 12;
	@%p161 bra 	$L__BB0_191;
	st.global.u32 	[%rd4+48], %r181;
	ld.global.u32 	%r182, [%rd4+40];
	setp.le.s32 	%p162, %r182, %r174;
	mov.b64 	%rd455, 11;
	@%p162 bra 	$L__BB0_191;
	st.global.u32 	[%rd4+44], %r182;
	ld.global.u32 	%r183, [%rd4+36];
	setp.le.s32 	%p163, %r183, %r174;
	mov.b64 	%rd455, 10;
	@%p163 bra 	$L__BB0_191;
	st.global.u32 	[%rd4+40], %r183;
	ld.global.u32 	%r184, [%rd4+32];
	setp.le.s32 	%p164, %r184, %r174;
	mov.b64 	%rd455, 9;
	@%p164 bra 	$L__BB0_191;
	st.global.u32 	[%rd4+36], %r184;
	ld.global.u32 	%r185, [%rd4+28];
	setp.le.s32 	%p165, %r185, %r174;
	mov.b64 	%rd455, 8;
	@%p165 bra 	$L__BB0_191;
	st.global.u32 	[%rd4+32], %r185;
	ld.global.u32 	%r186, [%rd4+24];
	setp.le.s32 	%p166, %r186, %r174;
	mov.b64 	%rd455, 7;
	@%p166 bra 	$L__BB0_191;
	st.global.u32 	[%rd4+28], %r186;
	ld.global.u32 	%r187, [%rd4+20];
	setp.le.s32 	%p167, %r187, %r174;
	mov.b64 	%rd455, 6;
	@%p167 bra 	$L__BB0_191;
	st.global.u32 	[%rd4+24], %r187;
	ld.global.u32 	%r188, [%rd4+16];
	setp.le.s32 	%p168, %r188, %r174;
	mov.b64 	%rd455, 5;
	@%p168 bra 	$L__BB0_191;
	st.global.u32 	[%rd4+20], %r188;
	ld.global.u32 	%r189, [%rd4+12];
	setp.le.s32 	%p169, %r189, %r174;
	mov.b64 	%rd455, 4;
	@%p169 bra 	$L__BB0_191;
	st.global.u32 	[%rd4+16], %r189;
	ld.global.u32 	%r190, [%rd4+8];
	setp.le.s32 	%p170, %r190, %r174;
	mov.b64 	%rd455, 3;
	@%p170 bra 	$L__BB0_191;
	st.global.u32 	[%rd4+12], %r190;
	ld.global.u32 	%r191, [%rd4+4];
	setp.le.s32 	%p171, %r191, %r174;
	mov.b64 	%rd455, 2;
	@%p171 bra 	$L__BB0_191;
	st.global.u32 	[%rd4+8], %r191;
	ld.global.u32 	%r192, [%rd4];
	setp.le.s32 	%p172, %r192, %r174;
	mov.b64 	%rd455, 1;
	@%p172 bra 	$L__BB0_191;
	st.global.u32 	[%rd4+4], %r192;
	mov.b64 	%rd455, 0;
$L__BB0_191:
	shl.b64 	%rd253, %rd455, 2;
	add.s64 	%rd254, %rd4, %rd253;
	st.global.u32 	[%rd254], %r174;
	ld.global.u32 	%r193, [%rd4+76];
	ld.global.u32 	%r194, [%rd4+72];
	setp.le.s32 	%p173, %r194, %r193;
	mov.b64 	%rd456, 19;
	@%p173 bra 	$L__BB0_211;
	st.global.u32 	[%rd4+76], %r194;
	ld.global.u32 	%r195, [%rd4+68];
	setp.le.s32 	%p174, %r195, %r193;
	mov.b64 	%rd456, 18;
	@%p174 bra 	$L__BB0_211;
	st.global.u32 	[%rd4+72], %r195;
	ld.global.u32 	%r196, [%rd4+64];
	setp.le.s32 	%p175, %r196, %r193;
	mov.b64 	%rd456, 17;
	@%p175 bra 	$L__BB0_211;
	st.global.u32 	[%rd4+68], %r196;
	ld.global.u32 	%r197, [%rd4+60];
	setp.le.s32 	%p176, %r197, %r193;
	mov.b64 	%rd456, 16;
	@%p176 bra 	$L__BB0_211;
	st.global.u32 	[%rd4+64], %r197;
	ld.global.u32 	%r198, [%rd4+56];
	setp.le.s32 	%p177, %r198, %r193;
	mov.b64 	%rd456, 15;
	@%p177 bra 	$L__BB0_211;
	st.global.u32 	[%rd4+60], %r198;
	ld.global.u32 	%r199, [%rd4+52];
	setp.le.s32 	%p178, %r199, %r193;
	mov.b64 	%rd456, 14;
	@%p178 bra 	$L__BB0_211;
	st.global.u32 	[%rd4+56], %r199;
	ld.global.u32 	%r200, [%rd4+48];
	setp.le.s32 	%p179, %r200, %r193;
	mov.b64 	%rd456, 13;
	@%p179 bra 	$L__BB0_211;
	st.global.u32 	[%rd4+52], %r200;
	ld.global.u32 	%r201, [%rd4+44];
	setp.le.s32 	%p180, %r201, %r193;
	mov.b64 	%rd456, 12;
	@%p180 bra 	$L__BB0_211;
	st.global.u32 	[%rd4+48], %r201;
	ld.global.u32 	%r202, [%rd4+40];
	setp.le.s32 	%p181, %r202, %r193;
	mov.b64 	%rd456, 11;
	@%p181 bra 	$L__BB0_211;
	st.global.u32 	[%rd4+44], %r202;
	ld.global.u32 	%r203, [%rd4+36];
	setp.le.s32 	%p182, %r203, %r193;
	mov.b64 	%rd456, 10;
	@%p182 bra 	$L__BB0_211;
	st.global.u32 	[%rd4+40], %r203;
	ld.global.u32 	%r204, [%rd4+32];
	setp.le.s32 	%p183, %r204, %r193;
	mov.b64 	%rd456, 9;
	@%p183 bra 	$L__BB0_211;
	st.global.u32 	[%rd4+36], %r204;
	ld.global.u32 	%r205, [%rd4+28];
	setp.le.s32 	%p184, %r205, %r193;
	mov.b64 	%rd456, 8;
	@%p184 bra 	$L__BB0_211;
	st.global.u32 	[%rd4+32], %r205;
	ld.global.u32 	%r206, [%rd4+24];
	setp.le.s32 	%p185, %r206, %r193;
	mov.b64 	%rd456, 7;
	@%p185 bra 	$L__BB0_211;
	st.global.u32 	[%rd4+28], %r206;
	ld.global.u32 	%r207, [%rd4+20];
	setp.le.s32 	%p186, %r207, %r193;
	mov.b64 	%rd456, 6;
	@%p186 bra 	$L__BB0_211;
	st.global.u32 	[%rd4+24], %r207;
	ld.global.u32 	%r208, [%rd4+16];
	setp.le.s32 	%p187, %r208, %r193;
	mov.b64 	%rd456, 5;
	@%p187 bra 	$L__BB0_211;
	st.global.u32 	[%rd4+20], %r208;
	ld.global.u32 	%r209, [%rd4+12];
	setp.le.s32 	%p188, %r209, %r193;
	mov.b64 	%rd456, 4;
	@%p188 bra 	$L__BB0_211;
	st.global.u32 	[%rd4+16], %r209;
	ld.global.u32 	%r210, [%rd4+8];
	setp.le.s32 	%p189, %r210, %r193;
	mov.b64 	%rd456, 3;
	@%p189 bra 	$L__BB0_211;
	st.global.u32 	[%rd4+12], %r210;
	ld.global.u32 	%r211, [%rd4+4];
	setp.le.s32 	%p190, %r211, %r193;
	mov.b64 	%rd456, 2;
	@%p190 bra 	$L__BB0_211;
	st.global.u32 	[%rd4+8], %r211;
	ld.global.u32 	%r212, [%rd4];
	setp.le.s32 	%p191, %r212, %r193;
	mov.b64 	%rd456, 1;
	@%p191 bra 	$L__BB0_211;
	st.global.u32 	[%rd4+4], %r212;
	mov.b64 	%rd456, 0;
$L__BB0_211:
	shl.b64 	%rd274, %rd456, 2;
	add.s64 	%rd275, %rd4, %rd274;
	st.global.u32 	[%rd275], %r193;
	add.s32 	%r458, %r458, 1;
	setp.ne.s32 	%p192, %r458, %r2;
	@%p192 bra 	$L__BB0_2;
	neg.s32 	%r459, %r316;
$L__BB0_213:
	ld.param.u64 	%rd437, [_Z18transaction_workerPiS_PA20_ii_param_2];
	mul.wide.s32 	%rd276, %r460, 80;
	cvta.to.global.u64 	%rd277, %rd437;
	add.s64 	%rd278, %rd277, %rd276;
	add.s64 	%rd24, %rd278, 40;
	ld.global.u32 	%r217, [%rd278];
	setp.eq.s32 	%p193, %r217, -1;
	@%p193 bra 	$L__BB0_215;
	mul.wide.s32 	%rd279, %r217, 4;
	add.s64 	%rd280, %rd2, %rd279;
	atom.relaxed.global.cas.b32 	%r323, [%rd280], 0, 1;
	setp.ne.s32 	%p194, %r323, 0;
	mov.b32 	%r479, -1;
	mov.u32 	%r480, %r479;
	mov.u32 	%r481, %r479;
	mov.u32 	%r482, %r479;
	mov.u32 	%r483, %r479;
	mov.u32 	%r484, %r479;
	mov.u32 	%r485, %r479;
	mov.u32 	%r486, %r479;
	mov.u32 	%r487, %r479;
	mov.u32 	%r488, %r479;
	mov.u32 	%r489, %r479;
	mov.u32 	%r490, %r479;
	mov.u32 	%r491, %r479;
	mov.u32 	%r492, %r479;
	mov.u32 	%r493, %r479;
	mov.u32 	%r494, %r479;
	mov.u32 	%r495, %r479;
	mov.u32 	%r496, %r479;
	mov.u32 	%r497, %r479;
	@%p194 bra 	$L__BB0_333;
$L__BB0_215:
	ld.global.u32 	%r218, [%rd24+-36];
	setp.eq.s32 	%p195, %r218, %r217;
	mov.b32 	%r461, -1;
	@%p195 bra 	$L__BB0_217;
	mul.wide.s32 	%rd281, %r218, 4;
	add.s64 	%rd282, %rd2, %rd281;
	atom.relaxed.global.cas.b32 	%r326, [%rd282], 0, 1;
	setp.ne.s32 	%p196, %r326, 0;
	mov.b32 	%r480, -1;
	mov.u32 	%r461, %r218;
	mov.u32 	%r479, %r217;
	mov.u32 	%r481, %r480;
	mov.u32 	%r482, %r480;
	mov.u32 	%r483, %r480;
	mov.u32 	%r484, %r480;
	mov.u32 	%r485, %r480;
	mov.u32 	%r486, %r480;
	mov.u32 	%r487, %r480;
	mov.u32 	%r488, %r480;
	mov.u32 	%r489, %r480;
	mov.u32 	%r490, %r480;
	mov.u32 	%r491, %r480;
	mov.u32 	%r492, %r480;
	mov.u32 	%r493, %r480;
	mov.u32 	%r494, %r480;
	mov.u32 	%r495, %r480;
	mov.u32 	%r496, %r480;
	mov.u32 	%r497, %r480;
	@%p196 bra 	$L__BB0_333;
$L__BB0_217:
	ld.global.u32 	%r220, [%rd24+-32];
	setp.eq.s32 	%p197, %r220, %r218;
	mov.b32 	%r462, -1;
	@%p197 bra 	$L__BB0_219;
	mul.wide.s32 	%rd283, %r220, 4;
	add.s64 	%rd284, %rd2, %rd283;
	atom.relaxed.global.cas.b32 	%r329, [%rd284], 0, 1;
	setp.ne.s32 	%p198, %r329, 0;
	mov.b32 	%r481, -1;
	mov.u32 	%r462, %r220;
	mov.u32 	%r479, %r217;
	mov.u32 	%r480, %r461;
	mov.u32 	%r482, %r481;
	mov.u32 	%r483, %r481;
	mov.u32 	%r484, %r481;
	mov.u32 	%r485, %r481;
	mov.u32 	%r486, %r481;
	mov.u32 	%r487, %r481;
	mov.u32 	%r488, %r481;
	mov.u32 	%r489, %r481;
	mov.u32 	%r490, %r481;
	mov.u32 	%r491, %r481;
	mov.u32 	%r492, %r481;
	mov.u32 	%r493, %r481;
	mov.u32 	%r494, %r481;
	mov.u32 	%r495, %r481;
	mov.u32 	%r496, %r481;
	mov.u32 	%r497, %r481;
	@%p198 bra 	$L__BB0_333;
$L__BB0_219:
	ld.global.u32 	%r222, [%rd24+-28];
	setp.eq.s32 	%p199, %r222, %r220;
	mov.b32 	%r463, -1;
	@%p199 bra 	$L__BB0_221;
	mul.wide.s32 	%rd285, %r222, 4;
	add.s64 	%rd286, %rd2, %rd285;
	atom.relaxed.global.cas.b32 	%r332, [%rd286], 0, 1;
	setp.ne.s32 	%p200, %r332, 0;
	mov.b32 	%r482, -1;
	mov.u32 	%r463, %r222;
	mov.u32 	%r479, %r217;
	mov.u32 	%r480, %r461;
	mov.u32 	%r481, %r462;
	mov.u32 	%r483, %r482;
	mov.u32 	%r484, %r482;
	mov.u32 	%r485, %r482;
	mov.u32 	%r486, %r482;
	mov.u32 	%r487, %r482;
	mov.u32 	%r488, %r482;
	mov.u32 	%r489, %r482;
	mov.u32 	%r490, %r482;
	mov.u32 	%r491, %r482;
	mov.u32 	%r492, %r482;
	mov.u32 	%r493, %r482;
	mov.u32 	%r494, %r482;
	mov.u32 	%r495, %r482;
	mov.u32 	%r496, %r482;
	mov.u32 	%r497, %r482;
	@%p200 bra 	$L__BB0_333;
$L__BB0_221:
	ld.global.u32 	%r224, [%rd24+-24];
	setp.eq.s32 	%p201, %r224, %r222;
	mov.b32 	%r464, -1;
	@%p201 bra 	$L__BB0_223;
	mul.wide.s32 	%rd287, %r224, 4;
	add.s64 	%rd288, %rd2, %rd287;
	atom.relaxed.global.cas.b32 	%r335, [%rd288], 0, 1;
	setp.ne.s32 	%p202, %r335, 0;
	mov.b32 	%r483, -1;
	mov.u32 	%r464, %r224;
	mov.u32 	%r479, %r217;
	mov.u32 	%r480, %r461;
	mov.u32 	%r481, %r462;
	mov.u32 	%r482, %r463;
	mov.u32 	%r484, %r483;
	mov.u32 	%r485, %r483;
	mov.u32 	%r486, %r483;
	mov.u32 	%r487, %r483;
	mov.u32 	%r488, %r483;
	mov.u32 	%r489, %r483;
	mov.u32 	%r490, %r483;
	mov.u32 	%r491, %r483;
	mov.u32 	%r492, %r483;
	mov.u32 	%r493, %r483;
	mov.u32 	%r494, %r483;
	mov.u32 	%r495, %r483;
	mov.u32 	%r496, %r483;
	mov.u32 	%r497, %r483;
	@%p202 bra 	$L__BB0_333;
$L__BB0_223:
	ld.global.u32 	%r226, [%rd24+-20];
	setp.eq.s32 	%p203, %r226, %r224;
	mov.b32 	%r465, -1;
	@%p203 bra 	$L__BB0_225;
	mul.wide.s32 	%rd289, %r226, 4;
	add.s64 	%rd290, %rd2, %rd289;
	atom.relaxed.global.cas.b32 	%r338, [%rd290], 0, 1;
	setp.ne.s32 	%p204, %r338, 0;
	mov.b32 	%r484, -1;
	mov.u32 	%r465, %r226;
	mov.u32 	%r479, %r217;
	mov.u32 	%r480, %r461;
	mov.u32 	%r481, %r462;
	mov.u32 	%r482, %r463;
	mov.u32 	%r483, %r464;
	mov.u32 	%r485, %r484;
	mov.u32 	%r486, %r484;
	mov.u32 	%r487, %r484;
	mov.u32 	%r488, %r484;
	mov.u32 	%r489, %r484;
	mov.u32 	%r490, %r484;
	mov.u32 	%r491, %r484;
	mov.u32 	%r492, %r484;
	mov.u32 	%r493, %r484;
	mov.u32 	%r494, %r484;
	mov.u32 	%r495, %r484;
	mov.u32 	%r496, %r484;
	mov.u32 	%r497, %r484;
	@%p204 bra 	$L__BB0_333;
$L__BB0_225:
	ld.global.u32 	%r228, [%rd24+-16];
	setp.eq.s32 	%p205, %r228, %r226;
	mov.b32 	%r466, -1;
	@%p205 bra 	$L__BB0_227;
	mul.wide.s32 	%rd291, %r228, 4;
	add.s64 	%rd292, %rd2, %rd291;
	atom.relaxed.global.cas.b32 	%r341, [%rd292], 0, 1;
	setp.ne.s32 	%p206, %r341, 0;
	mov.b32 	%r485, -1;
	mov.u32 	%r466, %r228;
	mov.u32 	%r479, %r217;
	mov.u32 	%r480, %r461;
	mov.u32 	%r481, %r462;
	mov.u32 	%r482, %r463;
	mov.u32 	%r483, %r464;
	mov.u32 	%r484, %r465;
	mov.u32 	%r486, %r485;
	mov.u32 	%r487, %r485;
	mov.u32 	%r488, %r485;
	mov.u32 	%r489, %r485;
	mov.u32 	%r490, %r485;
	mov.u32 	%r491, %r485;
	mov.u32 	%r492, %r485;
	mov.u32 	%r493, %r485;
	mov.u32 	%r494, %r485;
	mov.u32 	%r495, %r485;
	mov.u32 	%r496, %r485;
	mov.u32 	%r497, %r485;
	@%p206 bra 	$L__BB0_333;
$L__BB0_227:
	ld.global.u32 	%r230, [%rd24+-12];
	setp.eq.s32 	%p207, %r230, %r228;
	mov.b32 	%r467, -1;
	@%p207 bra 	$L__BB0_229;
	mul.wide.s32 	%rd293, %r230, 4;
	add.s64 	%rd294, %rd2, %rd293;
	atom.relaxed.global.cas.b32 	%r344, [%rd294], 0, 1;
	setp.ne.s32 	%p208, %r344, 0;
	mov.b32 	%r486, -1;
	mov.u32 	%r467, %r230;
	mov.u32 	%r479, %r217;
	mov.u32 	%r480, %r461;
	mov.u32 	%r481, %r462;
	mov.u32 	%r482, %r463;
	mov.u32 	%r483, %r464;
	mov.u32 	%r484, %r465;
	mov.u32 	%r485, %r466;
	mov.u32 	%r487, %r486;
	mov.u32 	%r488, %r486;
	mov.u32 	%r489, %r486;
	mov.u32 	%r490, %r486;
	mov.u32 	%r491, %r486;
	mov.u32 	%r492, %r486;
	mov.u32 	%r493, %r486;
	mov.u32 	%r494, %r486;
	mov.u32 	%r495, %r486;
	mov.u32 	%r496, %r486;
	mov.u32 	%r497, %r486;
	@%p208 bra 	$L__BB0_333;
$L__BB0_229:
	ld.global.u32 	%r232, [%rd24+-8];
	setp.eq.s32 	%p209, %r232, %r230;
	mov.b32 	%r468, -1;
	@%p209 bra 	$L__BB0_231;
	mul.wide.s32 	%rd295, %r232, 4;
	add.s64 	%rd296, %rd2, %rd295;
	atom.relaxed.global.cas.b32 	%r347, [%rd296], 0, 1;
	setp.ne.s32 	%p210, %r347, 0;
	mov.b32 	%r487, -1;
	mov.u32 	%r468, %r232;
	mov.u32 	%r479, %r217;
	mov.u32 	%r480, %r461;
	mov.u32 	%r481, %r462;
	mov.u32 	%r482, %r463;
	mov.u32 	%r483, %r464;
	mov.u32 	%r484, %r465;
	mov.u32 	%r485, %r466;
	mov.u32 	%r486, %r467;
	mov.u32 	%r488, %r487;
	mov.u32 	%r489, %r487;
	mov.u32 	%r490, %r487;
	mov.u32 	%r491, %r487;
	mov.u32 	%r492, %r487;
	mov.u32 	%r493, %r487;
	mov.u32 	%r494, %r487;
	mov.u32 	%r495, %r487;
	mov.u32 	%r496, %r487;
	mov.u32 	%r497, %r487;
	@%p210 bra 	$L__BB0_333;
$L__BB0_231:
	ld.global.u32 	%r234, [%rd24+-4];
	setp.eq.s32 	%p211, %r234, %r232;
	mov.b32 	%r469, -1;
	@%p211 bra 	$L__BB0_233;
	mul.wide.s32 	%rd297, %r234, 4;
	add.s64 	%rd298, %rd2, %rd297;
	atom.relaxed.global.cas.b32 	%r350, [%rd298], 0, 1;
	setp.ne.s32 	%p212, %r350, 0;
	mov.b32 	%r488, -1;
	mov.u32 	%r469, %r234;
	mov.u32 	%r479, %r217;
	mov.u32 	%r480, %r461;
	mov.u32 	%r481, %r462;
	mov.u32 	%r482, %r463;
	mov.u32 	%r483, %r464;
	mov.u32 	%r484, %r465;
	mov.u32 	%r485, %r466;
	mov.u32 	%r486, %r467;
	mov.u32 	%r487, %r468;
	mov.u32 	%r489, %r488;
	mov.u32 	%r490, %r488;
	mov.u32 	%r491, %r488;
	mov.u32 	%r492, %r488;
	mov.u32 	%r493, %r488;
	mov.u32 	%r494, %r488;
	mov.u32 	%r495, %r488;
	mov.u32 	%r496, %r488;
	mov.u32 	%r497, %r488;
	@%p212 bra 	$L__BB0_333;
$L__BB0_233:
	ld.global.u32 	%r236, [%rd24];
	setp.eq.s32 	%p213, %r236, %r234;
	mov.b32 	%r470, -1;
	@%p213 bra 	$L__BB0_235;
	mul.wide.s32 	%rd299, %r236, 4;
	add.s64 	%rd300, %rd2, %rd299;
	atom.relaxed.global.cas.b32 	%r353, [%rd300], 0, 1;
	setp.ne.s32 	%p214, %r353, 0;
	mov.b32 	%r489, -1;
	mov.u32 	%r470, %r236;
	mov.u32 	%r479, %r217;
	mov.u32 	%r480, %r461;
	mov.u32 	%r481, %r462;
	mov.u32 	%r482, %r463;
	mov.u32 	%r483, %r464;
	mov.u32 	%r484, %r465;
	mov.u32 	%r485, %r466;
	mov.u32 	%r486, %r467;
	mov.u32 	%r487, %r468;
	mov.u32 	%r488, %r469;
	mov.u32 	%r490, %r489;
	mov.u32 	%r491, %r489;
	mov.u32 	%r492, %r489;
	mov.u32 	%r493, %r489;
	mov.u32 	%r494, %r489;
	mov.u32 	%r495, %r489;
	mov.u32 	%r496, %r489;
	mov.u32 	%r497, %r489;
	@%p214 bra 	$L__BB0_333;
$L__BB0_235:
	ld.global.u32 	%r238, [%rd24+4];
	setp.eq.s32 	%p215, %r238, %r236;
	mov.b32 	%r471, -1;
	@%p215 bra 	$L__BB0_237;
	mul.wide.s32 	%rd301, %r238, 4;
	add.s64 	%rd302, %rd2, %rd301;
	atom.relaxed.global.cas.b32 	%r356, [%rd302], 0, 1;
	setp.ne.s32 	%p216, %r356, 0;
	mov.b32 	%r490, -1;
	mov.u32 	%r471, %r238;
	mov.u32 	%r479, %r217;
	mov.u32 	%r480, %r461;
	mov.u32 	%r481, %r462;
	mov.u32 	%r482, %r463;
	mov.u32 	%r483, %r464;
	mov.u32 	%r484, %r465;
	mov.u32 	%r485, %r466;
	mov.u32 	%r486, %r467;
	mov.u32 	%r487, %r468;
	mov.u32 	%r488, %r469;
	mov.u32 	%r489, %r470;
	mov.u32 	%r491, %r490;
	mov.u32 	%r492, %r490;
	mov.u32 	%r493, %r490;
	mov.u32 	%r494, %r490;
	mov.u32 	%r495, %r490;
	mov.u32 	%r496, %r490;
	mov.u32 	%r497, %r490;
	@%p216 bra 	$L__BB0_333;
$L__BB0_237:
	ld.global.u32 	%r240, [%rd24+8];
	setp.eq.s32 	%p217, %r240, %r238;
	mov.b32 	%r472, -1;
	@%p217 bra 	$L__BB0_239;
	mul.wide.s32 	%rd303, %r240, 4;
	add.s64 	%rd304, %rd2, %rd303;
	atom.relaxed.global.cas.b32 	%r359, [%rd304], 0, 1;
	setp.ne.s32 	%p218, %r359, 0;
	mov.b32 	%r491, -1;
	mov.u32 	%r472, %r240;
	mov.u32 	%r479, %r217;
	mov.u32 	%r480, %r461;
	mov.u32 	%r481, %r462;
	mov.u32 	%r482, %r463;
	mov.u32 	%r483, %r464;
	mov.u32 	%r484, %r465;
	mov.u32 	%r485, %r466;
	mov.u32 	%r486, %r467;
	mov.u32 	%r487, %r468;
	mov.u32 	%r488, %r469;
	mov.u32 	%r489, %r470;
	mov.u32 	%r490, %r471;
	mov.u32 	%r492, %r491;
	mov.u32 	%r493, %r491;
	mov.u32 	%r494, %r491;
	mov.u32 	%r495, %r491;
	mov.u32 	%r496, %r491;
	mov.u32 	%r497, %r491;
	@%p218 bra 	$L__BB0_333;
$L__BB0_239:
	ld.global.u32 	%r242, [%rd24+12];
	setp.eq.s32 	%p219, %r242, %r240;
	mov.b32 	%r473, -1;
	@%p219 bra 	$L__BB0_241;
	mul.wide.s32 	%rd305, %r242, 4;
	add.s64 	%rd306, %rd2, %rd305;
	atom.relaxed.global.cas.b32 	%r362, [%rd306], 0, 1;
	setp.ne.s32 	%p220, %r362, 0;
	mov.b32 	%r492, -1;
	mov.u32 	%r473, %r242;
	mov.u32 	%r479, %r217;
	mov.u32 	%r480, %r461;
	mov.u32 	%r481, %r462;
	mov.u32 	%r482, %r463;
	mov.u32 	%r483, %r464;
	mov.u32 	%r484, %r465;
	mov.u32 	%r485, %r466;
	mov.u32 	%r486, %r467;
	mov.u32 	%r487, %r468;
	mov.u32 	%r488, %r469;
	mov.u32 	%r489, %r470;
	mov.u32 	%r490, %r471;
	mov.u32 	%r491, %r472;
	mov.u32 	%r493, %r492;
	mov.u32 	%r494, %r492;
	mov.u32 	%r495, %r492;
	mov.u32 	%r496, %r492;
	mov.u32 	%r497, %r492;
	@%p220 bra 	$L__BB0_333;
$L__BB0_241:
	ld.global.u32 	%r244, [%rd24+16];
	setp.eq.s32 	%p221, %r244, %r242;
	mov.b32 	%r474, -1;
	@%p221 bra 	$L__BB0_243;
	mul.wide.s32 	%rd307, %r244, 4;
	add.s64 	%rd308, %rd2, %rd307;
	atom.relaxed.global.cas.b32 	%r365, [%rd308], 0, 1;
	setp.ne.s32 	%p222, %r365, 0;
	mov.b32 	%r493, -1;
	mov.u32 	%r474, %r244;
	mov.u32 	%r479, %r217;
	mov.u32 	%r480, %r461;
	mov.u32 	%r481, %r462;
	mov.u32 	%r482, %r463;
	mov.u32 	%r483, %r464;
	mov.u32 	%r484, %r465;
	mov.u32 	%r485, %r466;
	mov.u32 	%r486, %r467;
	mov.u32 	%r487, %r468;
	mov.u32 	%r488, %r469;
	mov.u32 	%r489, %r470;
	mov.u32 	%r490, %r471;
	mov.u32 	%r491, %r472;
	mov.u32 	%r492, %r473;
	mov.u32 	%r494, %r493;
	mov.u32 	%r495, %r493;
	mov.u32 	%r496, %r493;
	mov.u32 	%r497, %r493;
	@%p222 bra 	$L__BB0_333;
$L__BB0_243:
	ld.global.u32 	%r246, [%rd24+20];
	setp.eq.s32 	%p223, %r246, %r244;
	mov.b32 	%r475, -1;
	@%p223 bra 	$L__BB0_245;
	mul.wide.s32 	%rd309, %r246, 4;
	add.s64 	%rd310, %rd2, %rd309;
	atom.relaxed.global.cas.b32 	%r368, [%rd310], 0, 1;
	setp.ne.s32 	%p224, %r368, 0;
	mov.b32 	%r494, -1;
	mov.u32 	%r475, %r246;
	mov.u32 	%r479, %r217;
	mov.u32 	%r480, %r461;
	mov.u32 	%r481, %r462;
	mov.u32 	%r482, %r463;
	mov.u32 	%r483, %r464;
	mov.u32 	%r484, %r465;
	mov.u32 	%r485, %r466;
	mov.u32 	%r486, %r467;
	mov.u32 	%r487, %r468;
	mov.u32 	%r488, %r469;
	mov.u32 	%r489, %r470;
	mov.u32 	%r490, %r471;
	mov.u32 	%r491, %r472;
	mov.u32 	%r492, %r473;
	mov.u32 	%r493, %r474;
	mov.u32 	%r495, %r494;
	mov.u32 	%r496, %r494;
	mov.u32 	%r497, %r494;
	@%p224 bra 	$L__BB0_333;
$L__BB0_245:
	ld.global.u32 	%r248, [%rd24+24];
	setp.eq.s32 	%p225, %r248, %r246;
	mov.b32 	%r476, -1;
	@%p225 bra 	$L__BB0_247;
	mul.wide.s32 	%rd311, %r248, 4;
	add.s64 	%rd312, %rd2, %rd311;
	atom.relaxed.global.cas.b32 	%r371, [%rd312], 0, 1;
	setp.ne.s32 	%p226, %r371, 0;
	mov.b32 	%r495, -1;
	mov.u32 	%r476, %r248;
	mov.u32 	%r479, %r217;
	mov.u32 	%r480, %r461;
	mov.u32 	%r481, %r462;
	mov.u32 	%r482, %r463;
	mov.u32 	%r483, %r464;
	mov.u32 	%r484, %r465;
	mov.u32 	%r485, %r466;
	mov.u32 	%r486, %r467;
	mov.u32 	%r487, %r468;
	mov.u32 	%r488, %r469;
	mov.u32 	%r489, %r470;
	mov.u32 	%r490, %r471;
	mov.u32 	%r491, %r472;
	mov.u32 	%r492, %r473;
	mov.u32 	%r493, %r474;
	mov.u32 	%r494, %r475;
	mov.u32 	%r496, %r495;
	mov.u32 	%r497, %r495;
	@%p226 bra 	$L__BB0_333;
$L__BB0_247:
	ld.global.u32 	%r250, [%rd24+28];
	setp.eq.s32 	%p227, %r250, %r248;
	mov.b32 	%r477, -1;
	@%p227 bra 	$L__BB0_249;
	mul.wide.s32 	%rd313, %r250, 4;
	add.s64 	%rd314, %rd2, %rd313;
	atom.relaxed.global.cas.b32 	%r374, [%rd314], 0, 1;
	setp.ne.s32 	%p228, %r374, 0;
	mov.b32 	%r496, -1;
	mov.u32 	%r477, %r250;
	mov.u32 	%r479, %r217;
	mov.u32 	%r480, %r461;
	mov.u32 	%r481, %r462;
	mov.u32 	%r482, %r463;
	mov.u32 	%r483, %r464;
	mov.u32 	%r484, %r465;
	mov.u32 	%r485, %r466;
	mov.u32 	%r486, %r467;
	mov.u32 	%r487, %r468;
	mov.u32 	%r488, %r469;
	mov.u32 	%r489, %r470;
	mov.u32 	%r490, %r471;
	mov.u32 	%r491, %r472;
	mov.u32 	%r492, %r473;
	mov.u32 	%r493, %r474;
	mov.u32 	%r494, %r475;
	mov.u32 	%r495, %r476;
	mov.u32 	%r497, %r496;
	@%p228 bra 	$L__BB0_333;
$L__BB0_249:
	ld.global.u32 	%r252, [%rd24+32];
	setp.eq.s32 	%p229, %r252, %r250;
	mov.b32 	%r478, -1;
	@%p229 bra 	$L__BB0_251;
	mul.wide.s32 	%rd315, %r252, 4;
	add.s64 	%rd316, %rd2, %rd315;
	atom.relaxed.global.cas.b32 	%r377, [%rd316], 0, 1;
	setp.ne.s32 	%p230, %r377, 0;
	mov.b32 	%r497, -1;
	mov.u32 	%r478, %r252;
	mov.u32 	%r479, %r217;
	mov.u32 	%r480, %r461;
	mov.u32 	%r481, %r462;
	mov.u32 	%r482, %r463;
	mov.u32 	%r483, %r464;
	mov.u32 	%r484, %r465;
	mov.u32 	%r485, %r466;
	mov.u32 	%r486, %r467;
	mov.u32 	%r487, %r468;
	mov.u32 	%r488, %r469;
	mov.u32 	%r489, %r470;
	mov.u32 	%r490, %r471;
	mov.u32 	%r491, %r472;
	mov.u32 	%r492, %r473;
	mov.u32 	%r493, %r474;
	mov.u32 	%r494, %r475;
	mov.u32 	%r495, %r476;
	mov.u32 	%r496, %r477;
	@%p230 bra 	$L__BB0_333;
$L__BB0_251:
	ld.global.u32 	%r254, [%rd24+36];
	setp.eq.s32 	%p231, %r254, %r252;
	@%p231 bra 	$L__BB0_253;
	mul.wide.s32 	%rd317, %r254, 4;
	add.s64 	%rd318, %rd2, %rd317;
	atom.relaxed.global.cas.b32 	%r378, [%rd318], 0, 1;
	setp.ne.s32 	%p232, %r378, 0;
	mov.u32 	%r479, %r217;
	mov.u32 	%r480, %r461;
	mov.u32 	%r481, %r462;
	mov.u32 	%r482, %r463;
	mov.u32 	%r483, %r464;
	mov.u32 	%r484, %r465;
	mov.u32 	%r485, %r466;
	mov.u32 	%r486, %r467;
	mov.u32 	%r487, %r468;
	mov.u32 	%r488, %r469;
	mov.u32 	%r489, %r470;
	mov.u32 	%r490, %r471;
	mov.u32 	%r491, %r472;
	mov.u32 	%r492, %r473;
	mov.u32 	%r493, %r474;
	mov.u32 	%r494, %r475;
	mov.u32 	%r495, %r476;
	mov.u32 	%r496, %r477;
	mov.u32 	%r497, %r478;
	@%p232 bra 	$L__BB0_333;
$L__BB0_253:
	ld.global.u32 	%r255, [%rd24+-40];
	setp.eq.s32 	%p252, %r255, -1;
	@%p252 bra 	$L__BB0_255;
	mul.wide.s32 	%rd357, %r255, 4;
	add.s64 	%rd358, %rd1, %rd357;
	ld.global.u32 	%r398, [%rd358];
	add.s32 	%r399, %r398, 1;
	st.global.u32 	[%rd358], %r399;
$L__BB0_255:
	ld.global.u32 	%r256, [%rd24+-36];
	setp.eq.s32 	%p253, %r256, %r255;
	@%p253 bra 	$L__BB0_257;
	mul.wide.s32 	%rd359, %r256, 4;
	add.s64 	%rd360, %rd1, %rd359;
	ld.global.u32 	%r400, [%rd360];
	add.s32 	%r401, %r400, 1;
	st.global.u32 	[%rd360], %r401;
$L__BB0_257:
	ld.global.u32 	%r257, [%rd24+-32];
	setp.eq.s32 	%p254, %r257, %r256;
	@%p254 bra 	$L__BB0_259;
	mul.wide.s32 	%rd361, %r257, 4;
	add.s64 	%rd362, %rd1, %rd361;
	ld.global.u32 	%r402, [%rd362];
	add.s32 	%r403, %r402, 1;
	st.global.u32 	[%rd362], %r403;
$L__BB0_259:
	ld.global.u32 	%r258, [%rd24+-28];
	setp.eq.s32 	%p255, %r258, %r257;
	@%p255 bra 	$L__BB0_261;
	mul.wide.s32 	%rd363, %r258, 4;
	add.s64 	%rd364, %rd1, %rd363;
	ld.global.u32 	%r404, [%rd364];
	add.s32 	%r405, %r404, 1;
	st.global.u32 	[%rd364], %r405;
$L__BB0_261:
	ld.global.u32 	%r259, [%rd24+-24];
	setp.eq.s32 	%p256, %r259, %r258;
	@%p256 bra 	$L__BB0_263;
	mul.wide.s32 	%rd365, %r259, 4;
	add.s64 	%rd366, %rd1, %rd365;
	ld.global.u32 	%r406, [%rd366];
	add.s32 	%r407, %r406, 1;
	st.global.u32 	[%rd366], %r407;
$L__BB0_263:
	ld.global.u32 	%r260, [%rd24+-20];
	setp.eq.s32 	%p257, %r260, %r259;
	@%p257 bra 	$L__BB0_265;
	mul.wide.s32 	%rd367, %r260, 4;
	add.s64 	%rd368, %rd1, %rd367;
	ld.global.u32 	%r408, [%rd368];
	add.s32 	%r409, %r408, 1;
	st.global.u32 	[%rd368], %r409;
$L__BB0_265:
	ld.global.u32 	%r261, [%rd24+-16];
	setp.eq.s32 	%p258, %r261, %r260;
	@%p258 bra 	$L__BB0_267;
	mul.wide.s32 	%rd369, %r261, 4;
	add.s64 	%rd370, %rd1, %rd369;
	ld.global.u32 	%r410, [%rd370];
	add.s32 	%r411, %r410, 1;
	st.global.u32 	[%rd370], %r411;
$L__BB0_267:
	ld.global.u32 	%r262, [%rd24+-12];
	setp.eq.s32 	%p259, %r262, %r261;
	@%p259 bra 	$L__BB0_269;
	mul.wide.s32 	%rd371, %r262, 4;
	add.s64 	%rd372, %rd1, %rd371;
	ld.global.u32 	%r412, [%rd372];
	add.s32 	%r413, %r412, 1;
	st.global.u32 	[%rd372], %r413;
$L__BB0_269:
	ld.global.u32 	%r263, [%rd24+-8];
	setp.eq.s32 	%p260, %r263, %r262;
	@%p260 bra 	$L__BB0_271;
	mul.wide.s32 	%rd373, %r263, 4;
	add.s64 	%rd374, %rd1, %rd373;
	ld.global.u32 	%r414, [%rd374];
	add.s32 	%r415, %r414, 1;
	st.global.u32 	[%rd374], %r415;
$L__BB0_271:
	ld.global.u32 	%r264, [%rd24+-4];
	setp.eq.s32 	%p261, %r264, %r263;
	@%p261 bra 	$L__BB0_273;
	mul.wide.s32 	%rd375, %r264, 4;
	add.s64 	%rd376, %rd1, %rd375;
	ld.global.u32 	%r416, [%rd376];
	add.s32 	%r417, %r416, 1;
	st.global.u32 	[%rd376], %r417;
$L__BB0_273:
	ld.global.u32 	%r265, [%rd24];
	setp.eq.s32 	%p262, %r265, %r264;
	@%p262 bra 	$L__BB0_275;
	mul.wide.s32 	%rd377, %r265, 4;
	add.s64 	%rd378, %rd1, %rd377;
	ld.global.u32 	%r418, [%rd378];
	add.s32 	%r419, %r418, 1;
	st.global.u32 	[%rd378], %r419;
$L__BB0_275:
	ld.global.u32 	%r266, [%rd24+4];
	setp.eq.s32 	%p263, %r266, %r265;
	@%p263 bra 	$L__BB0_277;
	mul.wide.s32 	%rd379, %r266, 4;
	add.s64 	%rd380, %rd1, %rd379;
	ld.global.u32 	%r420, [%rd380];
	add.s32 	%r421, %r420, 1;
	st.global.u32 	[%rd380], %r421;
$L__BB0_277:
	ld.global.u32 	%r267, [%rd24+8];
	setp.eq.s32 	%p264, %r267, %r266;
	@%p264 bra 	$L__BB0_279;
	mul.wide.s32 	%rd381, %r267, 4;
	add.s64 	%rd382, %rd1, %rd381;
	ld.global.u32 	%r422, [%rd382];
	add.s32 	%r423, %r422, 1;
	st.global.u32 	[%rd382], %r423;
$L__BB0_279:
	ld.global.u32 	%r268, [%rd24+12];
	setp.eq.s32 	%p265, %r268, %r267;
	@%p265 bra 	$L__BB0_281;
	mul.wide.s32 	%rd383, %r268, 4;
	add.s64 	%rd384, %rd1, %rd383;
	ld.global.u32 	%r424, [%rd384];
	add.s32 	%r425, %r424, 1;
	st.global.u32 	[%rd384], %r425;
$L__BB0_281:
	ld.global.u32 	%r269, [%rd24+16];
	setp.eq.s32 	%p266, %r269, %r268;
	@%p266 bra 	$L__BB0_283;
	mul.wide.s32 	%rd385, %r269, 4;
	add.s64 	%rd386, %rd1, %rd385;
	ld.global.u32 	%r426, [%rd386];
	add.s32 	%r427, %r426, 1;
	st.global.u32 	[%rd386], %r427;
$L__BB0_283:
	ld.global.u32 	%r270, [%rd24+20];
	setp.eq.s32 	%p267, %r270, %r269;
	@%p267 bra 	$L__BB0_285;
	mul.wide.s32 	%rd387, %r270, 4;
	add.s64 	%rd388, %rd1, %rd387;
	ld.global.u32 	%r428, [%rd388];
	add.s32 	%r429, %r428, 1;
	st.global.u32 	[%rd388], %r429;
$L__BB0_285:
	ld.global.u32 	%r271, [%rd24+24];
	setp.eq.s32 	%p268, %r271, %r270;
	@%p268 bra 	$L__BB0_287;
	mul.wide.s32 	%rd389, %r271, 4;
	add.s64 	%rd390, %rd1, %rd389;
	ld.global.u32 	%r430, [%rd390];
	add.s32 	%r431, %r430, 1;
	st.global.u32 	[%rd390], %r431;
$L__BB0_287:
	ld.global.u32 	%r272, [%rd24+28];
	setp.eq.s32 	%p269, %r272, %r271;
	@%p269 bra 	$L__BB0_289;
	mul.wide.s32 	%rd391, %r272, 4;
	add.s64 	%rd392, %rd1, %rd391;
	ld.global.u32 	%r432, [%rd392];
	add.s32 	%r433, %r432, 1;
	st.global.u32 	[%rd392], %r433;
$L__BB0_289:
	ld.global.u32 	%r273, [%rd24+32];
	setp.eq.s32 	%p270, %r273, %r272;
	@%p270 bra 	$L__BB0_291;
	mul.wide.s32 	%rd393, %r273, 4;
	add.s64 	%rd394, %rd1, %rd393;
	ld.global.u32 	%r434, [%rd394];
	add.s32 	%r435, %r434, 1;
	st.global.u32 	[%rd394], %r435;
$L__BB0_291:
	ld.global.u32 	%r274, [%rd24+36];
	setp.eq.s32 	%p271, %r274, %r273;
	@%p271 bra 	$L__BB0_293;
	mul.wide.s32 	%rd395, %r274, 4;
	add.s64 	%rd396, %rd1, %rd395;
	ld.global.u32 	%r436, [%rd396];
	add.s32 	%r437, %r436, 1;
	st.global.u32 	[%rd396], %r437;
$L__BB0_293:
	ld.global.u32 	%r275, [%rd24+-40];
	setp.eq.s32 	%p272, %r275, -1;
	@%p272 bra 	$L__BB0_295;
	mul.wide.s32 	%rd397, %r275, 4;
	add.s64 	%rd398, %rd2, %rd397;
	atom.global.exch.b32 	%r438, [%rd398], 0;
$L__BB0_295:
	ld.global.u32 	%r276, [%rd24+-36];
	setp.eq.s32 	%p273, %r276, %r275;
	@%p273 bra 	$L__BB0_297;
	mul.wide.s32 	%rd399, %r276, 4;
	add.s64 	%rd400, %rd2, %rd399;
	atom.global.exch.b32 	%r439, [%rd400], 0;
$L__BB0_297:
	ld.global.u32 	%r277, [%rd24+-32];
	setp.eq.s32 	%p274, %r277, %r276;
	@%p274 bra 	$L__BB0_299;
	mul.wide.s32 	%rd401, %r277, 4;
	add.s64 	%rd402, %rd2, %rd401;
	atom.global.exch.b32 	%r440, [%rd402], 0;
$L__BB0_299:
	ld.global.u32 	%r278, [%rd24+-28];
	setp.eq.s32 	%p275, %r278, %r277;
	@%p275 bra 	$L__BB0_301;
	mul.wide.s32 	%rd403, %r278, 4;
	add.s64 	%rd404, %rd2, %rd403;
	atom.global.exch.b32 	%r441, [%rd404], 0;
$L__BB0_301:
	ld.global.u32 	%r279, [%rd24+-24];
	setp.eq.s32 	%p276, %r279, %r278;
	@%p276 bra 	$L__BB0_303;
	mul.wide.s32 	%rd405, %r279, 4;
	add.s64 	%rd406, %rd2, %rd405;
	atom.global.exch.b32 	%r442, [%rd406], 0;
$L__BB0_303:
	ld.global.u32 	%r280, [%rd24+-20];
	setp.eq.s32 	%p277, %r280, %r279;
	@%p277 bra 	$L__BB0_305;
	mul.wide.s32 	%rd407, %r280, 4;
	add.s64 	%rd408, %rd2, %rd407;
	atom.global.exch.b32 	%r443, [%rd408], 0;
$L__BB0_305:
	ld.global.u32 	%r281, [%rd24+-16];
	setp.eq.s32 	%p278, %r281, %r280;
	@%p278 bra 	$L__BB0_307;
	mul.wide.s32 	%rd409, %r281, 4;
	add.s64 	%rd410, %rd2, %rd409;
	atom.global.exch.b32 	%r444, [%rd410], 0;
$L__BB0_307:
	ld.global.u32 	%r282, [%rd24+-12];
	setp.eq.s32 	%p279, %r282, %r281;
	@%p279 bra 	$L__BB0_309;
	mul.wide.s32 	%rd411, %r282, 4;
	add.s64 	%rd412, %rd2, %rd411;
	atom.global.exch.b32 	%r445, [%rd412], 0;
$L__BB0_309:
	ld.global.u32 	%r283, [%rd24+-8];
	setp.eq.s32 	%p280, %r283, %r282;
	@%p280 bra 	$L__BB0_311;
	mul.wide.s32 	%rd413, %r283, 4;
	add.s64 	%rd414, %rd2, %rd413;
	atom.global.exch.b32 	%r446, [%rd414], 0;
$L__BB0_311:
	ld.global.u32 	%r284, [%rd24+-4];
	setp.eq.s32 	%p281, %r284, %r283;
	@%p281 bra 	$L__BB0_313;
	mul.wide.s32 	%rd415, %r284, 4;
	add.s64 	%rd416, %rd2, %rd415;
	atom.global.exch.b32 	%r447, [%rd416], 0;
$L__BB0_313:
	ld.global.u32 	%r285, [%rd24];
	setp.eq.s32 	%p282, %r285, %r284;
	@%p282 bra 	$L__BB0_315;
	mul.wide.s32 	%rd417, %r285, 4;
	add.s64 	%rd418, %rd2, %rd417;
	atom.global.exch.b32 	%r448, [%rd418], 0;
$L__BB0_315:
	ld.global.u32 	%r286, [%rd24+4];
	setp.eq.s32 	%p283, %r286, %r285;
	@%p283 bra 	$L__BB0_317;
	mul.wide.s32 	%rd419, %r286, 4;
	add.s64 	%rd420, %rd2, %rd419;
	atom.global.exch.b32 	%r449, [%rd420], 0;
$L__BB0_317:
	ld.global.u32 	%r287, [%rd24+8];
	setp.eq.s32 	%p284, %r287, %r286;
	@%p284 bra 	$L__BB0_319;
	mul.wide.s32 	%rd421, %r287, 4;
	add.s64 	%rd422, %rd2, %rd421;
	atom.global.exch.b32 	%r450, [%rd422], 0;
$L__BB0_319:
	ld.global.u32 	%r288, [%rd24+12];
	setp.eq.s32 	%p285, %r288, %r287;
	@%p285 bra 	$L__BB0_321;
	mul.wide.s32 	%rd423, %r288, 4;
	add.s64 	%rd424, %rd2, %rd423;
	atom.global.exch.b32 	%r451, [%rd424], 0;
$L__BB0_321:
	ld.global.u32 	%r289, [%rd24+16];
	setp.eq.s32 	%p286, %r289, %r288;
	@%p286 bra 	$L__BB0_323;
	mul.wide.s32 	%rd425, %r289, 4;
	add.s64 	%rd426, %rd2, %rd425;
	atom.global.exch.b32 	%r452, [%rd426], 0;
$L__BB0_323:
	ld.global.u32 	%r290, [%rd24+20];
	setp.eq.s32 	%p287, %r290, %r289;
	@%p287 bra 	$L__BB0_325;
	mul.wide.s32 	%rd427, %r290, 4;
	add.s64 	%rd428, %rd2, %rd427;
	atom.global.exch.b32 	%r453, [%rd428], 0;
$L__BB0_325:
	ld.global.u32 	%r291, [%rd24+24];
	setp.eq.s32 	%p288, %r291, %r290;
	@%p288 bra 	$L__BB0_327;
	mul.wide.s32 	%rd429, %r291, 4;
	add.s64 	%rd430, %rd2, %rd429;
	atom.global.exch.b32 	%r454, [%rd430], 0;
$L__BB0_327:
	ld.global.u32 	%r292, [%rd24+28];
	setp.eq.s32 	%p289, %r292, %r291;
	@%p289 bra 	$L__BB0_329;
	mul.wide.s32 	%rd431, %r292, 4;
	add.s64 	%rd432, %rd2, %rd431;
	atom.global.exch.b32 	%r455, [%rd432], 0;
$L__BB0_329:
	ld.global.u32 	%r293, [%rd24+32];
	setp.eq.s32 	%p290, %r293, %r292;
	@%p290 bra 	$L__BB0_331;
	mul.wide.s32 	%rd433, %r293, 4;
	add.s64 	%rd434, %rd2, %rd433;
	atom.global.exch.b32 	%r456, [%rd434], 0;
$L__BB0_331:
	ld.global.u32 	%r294, [%rd24+36];
	setp.eq.s32 	%p291, %r294, %r293;
	@%p291 bra 	$L__BB0_371;
	mul.wide.s32 	%rd435, %r294, 4;
	add.s64 	%rd436, %rd2, %rd435;
	atom.global.exch.b32 	%r457, [%rd436], 0;
	bra.uni 	$L__BB0_371;
$L__BB0_333:
	setp.eq.s32 	%p233, %r479, -1;
	@%p233 bra 	$L__BB0_335;
	mul.wide.s32 	%rd319, %r479, 4;
	add.s64 	%rd320, %rd2, %rd319;
	atom.global.exch.b32 	%r379, [%rd320], 0;
$L__BB0_335:
	setp.eq.s32 	%p234, %r480, -1;
	@%p234 bra 	$L__BB0_337;
	mul.wide.s32 	%rd321, %r480, 4;
	add.s64 	%rd322, %rd2, %rd321;
	atom.global.exch.b32 	%r380, [%rd322], 0;
$L__BB0_337:
	setp.eq.s32 	%p235, %r481, -1;
	@%p235 bra 	$L__BB0_339;
	mul.wide.s32 	%rd323, %r481, 4;
	add.s64 	%rd324, %rd2, %rd323;
	atom.global.exch.b32 	%r381, [%rd324], 0;
$L__BB0_339:
	setp.eq.s32 	%p236, %r482, -1;
	@%p236 bra 	$L__BB0_341;
	mul.wide.s32 	%rd325, %r482, 4;
	add.s64 	%rd326, %rd2, %rd325;
	atom.global.exch.b32 	%r382, [%rd326], 0;
$L__BB0_341:
	setp.eq.s32 	%p237, %r483, -1;
	@%p237 bra 	$L__BB0_343;
	mul.wide.s32 	%rd327, %r483, 4;
	add.s64 	%rd328, %rd2, %rd327;
	atom.global.exch.b32 	%r383, [%rd328], 0;
$L__BB0_343:
	setp.eq.s32 	%p238, %r484, -1;
	@%p238 bra 	$L__BB0_345;
	mul.wide.s32 	%rd329, %r484, 4;
	add.s64 	%rd330, %rd2, %rd329;
	atom.global.exch.b32 	%r384, [%rd330], 0;
$L__BB0_345:
	setp.eq.s32 	%p239, %r485, -1;
	@%p239 bra 	$L__BB0_347;
	mul.wide.s32 	%rd331, %r485, 4;
	add.s64 	%rd332, %rd2, %rd331;
	atom.global.exch.b32 	%r385, [%rd332], 0;
$L__BB0_347:
	setp.eq.s32 	%p240, %r486, -1;
	@%p240 bra 	$L__BB0_349;
	mul.wide.s32 	%rd333, %r486, 4;
	add.s64 	%rd334, %rd2, %rd333;
	atom.global.exch.b32 	%r386, [%rd334], 0;
$L__BB0_349:
	setp.eq.s32 	%p241, %r487, -1;
	@%p241 bra 	$L__BB0_351;
	mul.wide.s32 	%rd335, %r487, 4;
	add.s64 	%rd336, %rd2, %rd335;
	atom.global.exch.b32 	%r387, [%rd336], 0;
$L__BB0_351:
	setp.eq.s32 	%p242, %r488, -1;
	@%p242 bra 	$L__BB0_353;
	mul.wide.s32 	%rd337, %r488, 4;
	add.s64 	%rd338, %rd2, %rd337;
	atom.global.exch.b32 	%r388, [%rd338], 0;
$L__BB0_353:
	setp.eq.s32 	%p243, %r489, -1;
	@%p243 bra 	$L__BB0_355;
	mul.wide.s32 	%rd339, %r489, 4;
	add.s64 	%rd340, %rd2, %rd339;
	atom.global.exch.b32 	%r389, [%rd340], 0;
$L__BB0_355:
	setp.eq.s32 	%p244, %r490, -1;
	@%p244 bra 	$L__BB0_357;
	mul.wide.s32 	%rd341, %r490, 4;
	add.s64 	%rd342, %rd2, %rd341;
	atom.global.exch.b32 	%r390, [%rd342], 0;
$L__BB0_357:
	setp.eq.s32 	%p245, %r491, -1;
	@%p245 bra 	$L__BB0_359;
	mul.wide.s32 	%rd343, %r491, 4;
	add.s64 	%rd344, %rd2, %rd343;
	atom.global.exch.b32 	%r391, [%rd344], 0;
$L__BB0_359:
	setp.eq.s32 	%p246, %r492, -1;
	@%p246 bra 	$L__BB0_361;
	mul.wide.s32 	%rd345, %r492, 4;
	add.s64 	%rd346, %rd2, %rd345;
	atom.global.exch.b32 	%r392, [%rd346], 0;
$L__BB0_361:
	setp.eq.s32 	%p247, %r493, -1;
	@%p247 bra 	$L__BB0_363;
	mul.wide.s32 	%rd347, %r493, 4;
	add.s64 	%rd348, %rd2, %rd347;
	atom.global.exch.b32 	%r393, [%rd348], 0;
$L__BB0_363:
	setp.eq.s32 	%p248, %r494, -1;
	@%p248 bra 	$L__BB0_365;
	mul.wide.s32 	%rd349, %r494, 4;
	add.s64 	%rd350, %rd2, %rd349;
	atom.global.exch.b32 	%r394, [%rd350], 0;
$L__BB0_365:
	setp.eq.s32 	%p249, %r495, -1;
	@%p249 bra 	$L__BB0_367;
	mul.wide.s32 	%rd351, %r495, 4;
	add.s64 	%rd352, %rd2, %rd351;
	atom.global.exch.b32 	%r395, [%rd352], 0;
$L__BB0_367:
	setp.eq.s32 	%p250, %r496, -1;
	@%p250 bra 	$L__BB0_369;
	mul.wide.s32 	%rd353, %r496, 4;
	add.s64 	%rd354, %rd2, %rd353;
	atom.global.exch.b32 	%r396, [%rd354], 0;
$L__BB0_369:
	setp.eq.s32 	%p251, %r497, -1;
	@%p251 bra 	$L__BB0_371;
	mul.wide.s32 	%rd355, %r497, 4;
	add.s64 	%rd356, %rd2, %rd355;
	atom.global.exch.b32 	%r397, [%rd356], 0;
$L__BB0_371:
	add.s32 	%r460, %r460, 1;
	add.s32 	%r459, %r459, 1;
	setp.ne.s32 	%p292, %r459, -1;
	@%p292 bra 	$L__BB0_213;
$L__BB0_372:
	ret;

}
	// .globl	_ZN3cub18CUB_300001_SM_10006detail11EmptyKernelIvEEvv
.visible .entry _ZN3cub18CUB_300001_SM_10006detail11EmptyKernelIvEEvv()
{


	ret;

}


// ===== COMPILED SASS (sm_100) =====

	.target	sm_100

	.elftype	@"ET_EXEC"


//--------------------- .note.nv.tkinfo           --------------------------
	.section	.note.nv.tkinfo,"",@"SHT_NOTE"
	.sectionflags	@"SHF_NOTE_NV_TKINFO"
	.tkinfo
        /*0018*/ 	.word	0x00000002
        /*0030*/ 	.string	""
        /*0030*/ 	.string	"ptxas"
        /*0030*/ 	.string	"Cuda compilation tools, release 13.0, V13.0.88"
        /*0030*/ 	.string	"Build cuda_13.0.r13.0/compiler.36424714_0"
        /*0030*/ 	.string	"-arch sm_100 -m 64 "



//--------------------- .note.nv.cuinfo           --------------------------
	.section	.note.nv.cuinfo,"",@"SHT_NOTE"
	.sectionflags	@"SHF_NOTE_NV_CUINFO"
        /*0018*/ 	.short	0x0002
        /*001a*/ 	.short	0x0064
        /*001c*/ 	.short	0x0082
	.zero		2


//--------------------- .nv.info                  --------------------------
	.section	.nv.info,"",@"SHT_CUDA_INFO"
	.align	4


	//----- nvinfo : EIATTR_REGCOUNT
	.align		4
        /*0000*/ 	.byte	0x04, 0x2f
        /*0002*/ 	.short	(.L_46 - .L_45)
	.align		4
.L_45:
        /*0004*/ 	.word	index@(_Z18transaction_workerPiS_PA20_ii)
        /*0008*/ 	.word	0x0000002c


	//----- nvinfo : EIATTR_FRAME_SIZE
	.align		4
.L_46:
        /*000c*/ 	.byte	0x04, 0x11
        /*000e*/ 	.short	(.L_48 - .L_47)
	.align		4
.L_47:
        /*0010*/ 	.word	index@(_Z18transaction_workerPiS_PA20_ii)
        /*0014*/ 	.word	0x00000000


	//----- nvinfo : EIATTR_REGCOUNT
	.align		4
.L_48:
        /*0018*/ 	.byte	0x04, 0x2f
        /*001a*/ 	.short	(.L_50 - .L_49)
	.align		4
.L_49:
        /*001c*/ 	.word	index@(_ZN3cub18CUB_300001_SM_10006detail11EmptyKernelIvEEvv)
        /*0020*/ 	.word	0x00000004


	//----- nvinfo : EIATTR_FRAME_SIZE
	.align		4
.L_50:
        /*0024*/ 	.byte	0x04, 0x11
        /*0026*/ 	.short	(.L_52 - .L_51)
	.align		4
.L_51:
        /*0028*/ 	.word	index@(_ZN3cub18CUB_300001_SM_10006detail11EmptyKernelIvEEvv)
        /*002c*/ 	.word	0x00000000


	//----- nvinfo : EIATTR_MIN_STACK_SIZE
	.align		4
.L_52:
        /*0030*/ 	.byte	0x04, 0x12
        /*0032*/ 	.short	(.L_54 - .L_53)
	.align		4
.L_53:
        /*0034*/ 	.word	index@(_ZN3cub18CUB_300001_SM_10006detail11EmptyKernelIvEEvv)
        /*0038*/ 	.word	0x00000000


	//----- nvinfo : EIATTR_MIN_STACK_SIZE
	.align		4
.L_54:
        /*003c*/ 	.byte	0x04, 0x12
        /*003e*/ 	.short	(.L_56 - .L_55)
	.align		4
.L_55:
        /*0040*/ 	.word	index@(_Z18transaction_workerPiS_PA20_ii)
        /*0044*/ 	.word	0x00000000
.L_56:


//--------------------- .nv.compat                --------------------------
	.section	.nv.compat,"",@"SHT_CUDA_COMPAT_INFO"
	.align	4
        /*0000*/ 	.byte	0x02, 0x09, 0x00, 0x00, 0x02, 0x02, 0x01, 0x00, 0x02, 0x05, 0x05, 0x00, 0x03, 0x07, 0x01, 0x01
        /*0010*/ 	.byte	0x02, 0x03, 0x00, 0x00, 0x02, 0x06, 0x01, 0x00, 0x04, 0x0b, 0x08, 0x00, 0x09, 0x00, 0x00, 0x00
        /*0020*/ 	.byte	0x00, 0x00, 0x00, 0x00


//--------------------- .nv.info._ZN3cub18CUB_300001_SM_10006detail11EmptyKernelIvEEvv --------------------------
	.section	.nv.info._ZN3cub18CUB_300001_SM_10006detail11EmptyKernelIvEEvv,"",@"SHT_CUDA_INFO"
	.sectionflags	@""
	.align	4


	//----- nvinfo : EIATTR_CUDA_API_VERSION
	.align		4
        /*0000*/ 	.byte	0x04, 0x37
        /*0002*/ 	.short	(.L_58 - .L_57)
.L_57:
        /*0004*/ 	.word	0x00000082


	//----- nvinfo : EIATTR_SPARSE_MMA_MASK
	.align		4
.L_58:
        /*0008*/ 	.byte	0x03, 0x50
        /*000a*/ 	.short	0x0000


	//----- nvinfo : EIATTR_MAXREG_COUNT
	.align		4
        /*000c*/ 	.byte	0x03, 0x1b
        /*000e*/ 	.short	0x00ff


	//----- nvinfo : EIATTR_MERCURY_ISA_VERSION
	.align		4
        /*0010*/ 	.byte	0x03, 0x5f
        /*0012*/ 	.short	0x0101


	//----- nvinfo : EIATTR_VRC_CTA_INIT_COUNT
	.align		4
        /*0014*/ 	.byte	0x02, 0x4a
	.zero		1
	.zero		1


	//----- nvinfo : EIATTR_EXIT_INSTR_OFFSETS
	.align		4
        /*0018*/ 	.byte	0x04, 0x1c
        /*001a*/ 	.short	(.L_60 - .L_59)


	//   ....[0]....
.L_59:
        /*001c*/ 	.word	0x00000010


	//----- nvinfo : EIATTR_SW_WAR
	.align		4
.L_60:
        /*0020*/ 	.byte	0x04, 0x36
        /*0022*/ 	.short	(.L_62 - .L_61)
.L_61:
        /*0024*/ 	.word	0x00000008
.L_62:


//--------------------- .nv.info._Z18transaction_workerPiS_PA20_ii --------------------------
	.section	.nv.info._Z18transaction_workerPiS_PA20_ii,"",@"SHT_CUDA_INFO"
	.sectionflags	@""
	.align	4


	//----- nvinfo : EIATTR_CUDA_API_VERSION
	.align		4
        /*0000*/ 	.byte	0x04, 0x37
        /*0002*/ 	.short	(.L_64 - .L_63)
.L_63:
        /*0004*/ 	.word	0x00000082


	//----- nvinfo : EIATTR_KPARAM_INFO
	.align		4
.L_64:
        /*0008*/ 	.byte	0x04, 0x17
        /*000a*/ 	.short	(.L_66 - .L_65)
.L_65:
        /*000c*/ 	.word	0x00000000
        /*0010*/ 	.short	0x0003
        /*0012*/ 	.short	0x0018
        /*0014*/ 	.byte	0x00, 0xf0, 0x11, 0x00


	//----- nvinfo : EIATTR_KPARAM_INFO
	.align		4
.L_66:
        /*0018*/ 	.byte	0x04, 0x17
        /*001a*/ 	.short	(.L_68 - .L_67)
.L_67:
        /*001c*/ 	.word	0x00000000
        /*0020*/ 	.short	0x0002
        /*0022*/ 	.short	0x0010
        /*0024*/ 	.byte	0x00, 0xf5, 0x21, 0x00


	//----- nvinfo : EIATTR_KPARAM_INFO
	.align		4
.L_68:
        /*0028*/ 	.byte	0x04, 0x17
        /*002a*/ 	.short	(.L_70 - .L_69)
.L_69:
        /*002c*/ 	.word	0x00000000
        /*0030*/ 	.short	0x0001
        /*0032*/ 	.short	0x0008
        /*0034*/ 	.byte	0x00, 0xf5, 0x21, 0x00


	//----- nvinfo : EIATTR_KPARAM_INFO
	.align		4
.L_70:
        /*0038*/ 	.byte	0x04, 0x17
        /*003a*/ 	.short	(.L_72 - .L_71)
.L_71:
        /*003c*/ 	.word	0x00000000
        /*0040*/ 	.short	0x0000
        /*0042*/ 	.short	0x0000
        /*0044*/ 	.byte	0x00, 0xf5, 0x21, 0x00


	//----- nvinfo : EIATTR_SPARSE_MMA_MASK
	.align		4
.L_72:
        /*0048*/ 	.byte	0x03, 0x50
        /*004a*/ 	.short	0x0000


	//----- nvinfo : EIATTR_MAXREG_COUNT
	.align		4
        /*004c*/ 	.byte	0x03, 0x1b
        /*004e*/ 	.short	0x00ff


	//----- nvinfo : EIATTR_MERCURY_ISA_VERSION
	.align		4
        /*0050*/ 	.byte	0x03, 0x5f
        /*0052*/ 	.short	0x0101


	//----- nvinfo : EIATTR_VRC_CTA_INIT_COUNT
	.align		4
        /*0054*/ 	.byte	0x02, 0x4a
	.zero		1
	.zero		1


	//----- nvinfo : EIATTR_EXIT_INSTR_OFFSETS
	.align		4
        /*0058*/ 	.byte	0x04, 0x1c
        /*005a*/ 	.short	(.L_74 - .L_73)


	//   ....[0]....
.L_73:
        /*005c*/ 	.word	0x00000090


	//   ....[1]....
        /*0060*/ 	.word	0x00008570


	//----- nvinfo : EIATTR_CRS_STACK_SIZE
	.align		4
.L_74:
        /*0064*/ 	.byte	0x04, 0x1e
        /*0066*/ 	.short	(.L_76 - .L_75)
.L_75:
        /*0068*/ 	.word	0x00000000


	//----- nvinfo : EIATTR_CBANK_PARAM_SIZE
	.align		4
.L_76:
        /*006c*/ 	.byte	0x03, 0x19
        /*006e*/ 	.short	0x001c


	//----- nvinfo : EIATTR_PARAM_CBANK
	.align		4
        /*0070*/ 	.byte	0x04, 0x0a
        /*0072*/ 	.short	(.L_78 - .L_77)
	.align		4
.L_77:
        /*0074*/ 	.word	index@(.nv.constant0._Z18transaction_workerPiS_PA20_ii)
        /*0078*/ 	.short	0x0380
        /*007a*/ 	.short	0x001c


	//----- nvinfo : EIATTR_SW_WAR
	.align		4
.L_78:
        /*007c*/ 	.byte	0x04, 0x36
        /*007e*/ 	.short	(.L_80 - .L_79)
.L_79:
        /*0080*/ 	.word	0x00000008
.L_80:


//--------------------- .nv.callgraph             --------------------------
	.section	.nv.callgraph,"",@"SHT_CUDA_CALLGRAPH"
	.align	4
	.sectionentsize	8
	.align		4
        /*0000*/ 	.word	0x00000000
	.align		4
        /*0004*/ 	.word	0xffffffff
	.align		4
        /*0008*/ 	.word	0x00000000
	.align		4
        /*000c*/ 	.word	0xfffffffe
	.align		4
        /*0010*/ 	.word	0x00000000
	.align		4
        /*0014*/ 	.word	0xfffffffd
	.align		4
        /*0018*/ 	.word	0x00000000
	.align		4
        /*001c*/ 	.word	0xfffffffc


//--------------------- .nv.constant4             --------------------------
	.section	.nv.constant4,"a",@progbits
	.align	8
	.align		8
.nv.constant4:
        /*0000*/ 	.dword	_ZN34_INTERNAL_b408c74a_4_k_cu_54b8237f4cuda3std3__45__cpo5beginE
	.align		8
        /*0008*/ 	.dword	_ZN34_INTERNAL_b408c74a_4_k_cu_54b8237f4cuda3std3__45__cpo3endE
	.align		8
        /*0010*/ 	.dword	_ZN34_INTERNAL_b408c74a_4_k_cu_54b8237f4cuda3std3__45__cpo6cbeginE
	.align		8
        /*0018*/ 	.dword	_ZN34_INTERNAL_b408c74a_4_k_cu_54b8237f4cuda3std3__45__cpo4cendE
	.align		8
        /*0020*/ 	.dword	_ZN34_INTERNAL_b408c74a_4_k_cu_54b8237f4cuda3std3__45__cpo6rbeginE
	.align		8
        /*0028*/ 	.dword	_ZN34_INTERNAL_b408c74a_4_k_cu_54b8237f4cuda3std3__45__cpo4rendE
	.align		8
        /*0030*/ 	.dword	_ZN34_INTERNAL_b408c74a_4_k_cu_54b8237f4cuda3std3__45__cpo7crbeginE
	.align		8
        /*0038*/ 	.dword	_ZN34_INTERNAL_b408c74a_4_k_cu_54b8237f4cuda3std3__45__cpo5crendE
	.align		8
        /*0040*/ 	.dword	_ZN34_INTERNAL_b408c74a_4_k_cu_54b8237f4cuda3std3__436_GLOBAL__N__b408c74a_4_k_cu_54b8237f6ignoreE
	.align		8
        /*0048*/ 	.dword	_ZN34_INTERNAL_b408c74a_4_k_cu_54b8237f4cuda3std3__419piecewise_constructE
	.align		8
        /*0050*/ 	.dword	_ZN34_INTERNAL_b408c74a_4_k_cu_54b8237f4cuda3std3__48in_placeE
	.align		8
        /*0058*/ 	.dword	_ZN34_INTERNAL_b408c74a_4_k_cu_54b8237f4cuda3std3__420unreachable_sentinelE
	.align		8
        /*0060*/ 	.dword	_ZN34_INTERNAL_b408c74a_4_k_cu_54b8237f4cuda3std3__47nulloptE
	.align		8
        /*0068*/ 	.dword	_ZN34_INTERNAL_b408c74a_4_k_cu_54b8237f4cuda3std3__48unexpectE
	.align		8
        /*0070*/ 	.dword	_ZN34_INTERNAL_b408c74a_4_k_cu_54b8237f4cuda3std6ranges3__45__cpo4swapE
	.align		8
        /*0078*/ 	.dword	_ZN34_INTERNAL_b408c74a_4_k_cu_54b8237f4cuda3std6ranges3__45__cpo9iter_moveE
	.align		8
        /*0080*/ 	.dword	_ZN34_INTERNAL_b408c74a_4_k_cu_54b8237f4cuda3std6ranges3__45__cpo5beginE
	.align		8
        /*0088*/ 	.dword	_ZN34_INTERNAL_b408c74a_4_k_cu_54b8237f4cuda3std6ranges3__45__cpo3endE
	.align		8
        /*0090*/ 	.dword	_ZN34_INTERNAL_b408c74a_4_k_cu_54b8237f4cuda3std6ranges3__45__cpo6cbeginE
	.align		8
        /*0098*/ 	.dword	_ZN34_INTERNAL_b408c74a_4_k_cu_54b8237f4cuda3std6ranges3__45__cpo4cendE
	.align		8
        /*00a0*/ 	.dword	_ZN34_INTERNAL_b408c74a_4_k_cu_54b8237f4cuda3std6ranges3__45__cpo7advanceE
	.align		8
        /*00a8*/ 	.dword	_ZN34_INTERNAL_b408c74a_4_k_cu_54b8237f4cuda3std6ranges3__45__cpo9iter_swapE
	.align		8
        /*00b0*/ 	.dword	_ZN34_INTERNAL_b408c74a_4_k_cu_54b8237f4cuda3std6ranges3__45__cpo4nextE
	.align		8
        /*00b8*/ 	.dword	_ZN34_INTERNAL_b408c74a_4_k_cu_54b8237f4cuda3std6ranges3__45__cpo4prevE
	.align		8
        /*00c0*/ 	.dword	_ZN34_INTERNAL_b408c74a_4_k_cu_54b8237f4cuda3std6ranges3__45__cpo4dataE
	.align		8
        /*00c8*/ 	.dword	_ZN34_INTERNAL_b408c74a_4_k_cu_54b8237f4cuda3std6ranges3__45__cpo5cdataE
	.align		8
        /*00d0*/ 	.dword	_ZN34_INTERNAL_b408c74a_4_k_cu_54b8237f4cuda3std6ranges3__45__cpo4sizeE
	.align		8
        /*00d8*/ 	.dword	_ZN34_INTERNAL_b408c74a_4_k_cu_54b8237f4cuda3std6ranges3__45__cpo5ssizeE
	.align		8
        /*00e0*/ 	.dword	_ZN34_INTERNAL_b408c74a_4_k_cu_54b8237f4cuda3std6ranges3__45__cpo8distanceE
	.align		8
        /*00e8*/ 	.dword	_ZN34_INTERNAL_b408c74a_4_k_cu_54b8237f6thrust24THRUST_300001_SM_1000_NS8cuda_cub3parE
	.align		8
        /*00f0*/ 	.dword	_ZN34_INTERNAL_b408c74a_4_k_cu_54b8237f6thrust24THRUST_300001_SM_1000_NS8cuda_cub10par_nosyncE
	.align		8
        /*00f8*/ 	.dword	_ZN34_INTERNAL_b408c74a_4_k_cu_54b8237f6thrust24THRUST_300001_SM_1000_NS6system6detail10sequential3seqE
	.align		8
        /*0100*/ 	.dword	_ZN34_INTERNAL_b408c74a_4_k_cu_54b8237f6thrust24THRUST_300001_SM_1000_NS6system3cpp3parE
	.align		8
        /*0108*/ 	.dword	_ZN34_INTERNAL_b408c74a_4_k_cu_54b8237f6thrust24THRUST_300001_SM_1000_NS12placeholders2_1E
	.align		8
        /*0110*/ 	.dword	_ZN34_INTERNAL_b408c74a_4_k_cu_54b8237f6thrust24THRUST_300001_SM_1000_NS12placeholders2_2E
	.align		8
        /*0118*/ 	.dword	_ZN34_INTERNAL_b408c74a_4_k_cu_54b8237f6thrust24THRUST_300001_SM_1000_NS12placeholders2_3E
	.align		8
        /*0120*/ 	.dword	_ZN34_INTERNAL_b408c74a_4_k_cu_54b8237f6thrust24THRUST_300001_SM_1000_NS12placeholders2_4E
	.align		8
        /*0128*/ 	.dword	_ZN34_INTERNAL_b408c74a_4_k_cu_54b8237f6thrust24THRUST_300001_SM_1000_NS12placeholders2_5E
	.align		8
        /*0130*/ 	.dword	_ZN34_INTERNAL_b408c74a_4_k_cu_54b8237f6thrust24THRUST_300001_SM_1000_NS12placeholders2_6E
	.align		8
        /*0138*/ 	.dword	_ZN34_INTERNAL_b408c74a_4_k_cu_54b8237f6thrust24THRUST_300001_SM_1000_NS12placeholders2_7E
	.align		8
        /*0140*/ 	.dword	_ZN34_INTERNAL_b408c74a_4_k_cu_54b8237f6thrust24THRUST_300001_SM_1000_NS12placeholders2_8E
	.align		8
        /*0148*/ 	.dword	_ZN34_INTERNAL_b408c74a_4_k_cu_54b8237f6thrust24THRUST_300001_SM_1000_NS12placeholders2_9E
	.align		8
        /*0150*/ 	.dword	_ZN34_INTERNAL_b408c74a_4_k_cu_54b8237f6thrust24THRUST_300001_SM_1000_NS12placeholders3_10E
	.align		8
        /*0158*/ 	.dword	_ZN34_INTERNAL_b408c74a_4_k_cu_54b8237f6thrust24THRUST_300001_SM_1000_NS3seqE
	.align		8
        /*0160*/ 	.dword	_ZN34_INTERNAL_b408c74a_4_k_cu_54b8237f6thrust24THRUST_300001_SM_1000_NS6deviceE


//--------------------- .text._ZN3cub18CUB_300001_SM_10006detail11EmptyKernelIvEEvv --------------------------
	.section	.text._ZN3cub18CUB_300001_SM_10006detail11EmptyKernelIvEEvv,"ax",@progbits
	.align	128
        .global         _ZN3cub18CUB_300001_SM_10006detail11EmptyKernelIvEEvv
        .type           _ZN3cub18CUB_300001_SM_10006detail11EmptyKernelIvEEvv,@function
        .size           _ZN3cub18CUB_300001_SM_10006detail11EmptyKernelIvEEvv,(.L_x_150 - _ZN3cub18CUB_300001_SM_10006detail11EmptyKernelIvEEvv)
        .other          _ZN3cub18CUB_300001_SM_10006detail11EmptyKernelIvEEvv,@"STO_CUDA_ENTRY STV_DEFAULT"
_ZN3cub18CUB_300001_SM_10006detail11EmptyKernelIvEEvv:
.text._ZN3cub18CUB_300001_SM_10006detail11EmptyKernelIvEEvv:
[----:B------:R-:W-:Y:S01]  /*0000*/  LDC R1, c[0x0][0x37c] ;  /* 0x0000df00ff017b82 */ /* 0x000fe20000000800 */
[----:B------:R-:W-:Y:S05]  /*0010*/  EXIT ;  /* 0x000000000000794d */ /* 0x000fea0003800000 */
.L_x_0:
[----:B------:R-:W-:-:S00]  /*0020*/  BRA `(.L_x_0) ;  /* 0xfffffffc00fc7947 */ /* 0x000fc0000383ffff */
[----:B------:R-:W-:-:S00]  /*0030*/  NOP ;  /* 0x0000000000007918 */ /* 0x000fc00000000000 */
        /* <DEDUP_REMOVED lines=12> */
.L_x_150:


//--------------------- .text._Z18transaction_workerPiS_PA20_ii --------------------------
	.section	.text._Z18transaction_workerPiS_PA20_ii,"ax",@progbits
	.align	128
        .global         _Z18transaction_workerPiS_PA20_ii
        .type           _Z18transaction_workerPiS_PA20_ii,@function
        .size           _Z18transaction_workerPiS_PA20_ii,(.L_x_151 - _Z18transaction_workerPiS_PA20_ii)
        .other          _Z18transaction_workerPiS_PA20_ii,@"STO_CUDA_ENTRY STV_DEFAULT"
_Z18transaction_workerPiS_PA20_ii:
.text._Z18transaction_workerPiS_PA20_ii:
[----:B------:R-:W-:Y:S01]  /*0000*/  LDC R1, c[0x0][0x37c] ;  /* 0x0000df00ff017b82 */ /* 0x000fe20000000800 */
[----:B------:R-:W0:Y:S07]  /*0010*/  S2R R3, SR_TID.X ;  /* 0x0000000000037919 */ /* 0x000e2e0000002100 */
[----:B------:R-:W0:Y:S08]  /*0020*/  S2UR UR4, SR_CTAID.X ;  /* 0x00000000000479c3 */ /* 0x000e300000002500 */
[----:B------:R-:W0:Y:S08]  /*0030*/  LDC R0, c[0x0][0x360] ;  /* 0x0000d800ff007b82 */ /* 0x000e300000000800 */
[----:B------:R-:W1:Y:S01]  /*0040*/  LDC R5, c[0x0][0x398] ;  /* 0x0000e600ff057b82 */ /* 0x000e620000000800 */
[----:B0-----:R-:W-:-:S04]  /*0050*/  IMAD R0, R0, UR4, R3 ;  /* 0x0000000400007c24 */ /* 0x001fc8000f8e0203 */
[----:B-1----:R-:W-:-:S05]  /*0060*/  IMAD R4, R0, R5, RZ ;  /* 0x0000000500047224 */ /* 0x002fca00078e02ff */
[----:B------:R-:W-:-:S04]  /*0070*/  IADD3 R0, PT, PT, R4, -0x1, R5 ;  /* 0xffffffff04007810 */ /* 0x000fc80007ffe005 */
[----:B------:R-:W-:-:S13]  /*0080*/  ISETP.GE.AND P0, PT, R4, R0, PT ;  /* 0x000000000400720c */ /* 0x000fda0003f06270 */
[----:B------:R-:W-:Y:S05]  /*0090*/  @P0 EXIT ;  /* 0x000000000000094d */ /* 0x000fea0003800000 */
[----:B------:R-:W0:Y:S01]  /*00a0*/  LDC.64 R2, c[0x0][0x390] ;  /* 0x0000e400ff027b82 */ /* 0x000e220000000a00 */
[----:B------:R-:W-:Y:S01]  /*00b0*/  BSSY.RECONVERGENT B0, `(.L_x_1) ;  /* 0x000043f000007945 */ /* 0x000fe20003800200 */
[----:B------:R-:W-:Y:S01]  /*00c0*/  IMAD.MOV.U32 R5, RZ, RZ, R4 ;  /* 0x000000ffff057224 */ /* 0x000fe200078e0004 */
[----:B------:R-:W1:Y:S06]  /*00d0*/  LDCU.64 UR6, c[0x0][0x358] ;  /* 0x00006b00ff0677ac */ /* 0x000e6c0008000a00 */
.L_x_38:
[----:B0-2---:R-:W-:-:S05]  /*00e0*/  IMAD.WIDE R6, R5, 0x50, R2 ;  /* 0x0000005005067825 */ /* 0x005fca00078e0202 */
[----:B-1----:R-:W2:Y:S04]  /*00f0*/  LDG.E R13, desc[UR6][R6.64+0x4] ;  /* 0x00000406060d7981 */ /* 0x002ea8000c1e1900 */
[----:B------:R-:W2:Y:S01]  /*0100*/  LDG.E R12, desc[UR6][R6.64] ;  /* 0x00000006060c7981 */ /* 0x000ea2000c1e1900 */
[----:B------:R-:W-:Y:S02]  /*0110*/  IMAD.MOV.U32 R9, RZ, RZ, 0x1 ;  /* 0x00000001ff097424 */ /* 0x000fe400078e00ff */
[----:B------:R-:W-:Y:S01]  /*0120*/  HFMA2 R10, -RZ, RZ, 0, 0 ;  /* 0x00000000ff0a7431 */ /* 0x000fe200000001ff */
[----:B--2---:R-:W-:-:S13]  /*0130*/  ISETP.GT.AND P0, PT, R12, R13, PT ;  /* 0x0000000d0c00720c */ /* 0x004fda0003f04270 */
[----:B------:R-:W-:Y:S01]  /*0140*/  @P0 IMAD.MOV.U32 R9, RZ, RZ, RZ ;  /* 0x000000ffff090224 */ /* 0x000fe200078e00ff */
[----:B------:R0:W-:Y:S04]  /*0150*/  @P0 STG.E desc[UR6][R6.64+0x4], R12 ;  /* 0x0000040c06000986 */ /* 0x0001e8000c101906 */
[----:B------:R-:W-:-:S04]  /*0160*/  LEA R8, P1, R9, R6, 0x2 ;  /* 0x0000000609087211 */ /* 0x000fc800078210ff */
[----:B------:R-:W-:-:S05]  /*0170*/  LEA.HI.X R9, R9, R7, R10, 0x2, P1 ;  /* 0x0000000709097211 */ /* 0x000fca00008f140a */
[----:B------:R0:W-:Y:S04]  /*0180*/  STG.E desc[UR6][R8.64], R13 ;  /* 0x0000000d08007986 */ /* 0x0001e8000c101906 */
[----:B------:R-:W2:Y:S04]  /*0190*/  LDG.E R15, desc[UR6][R6.64+0x8] ;  /* 0x00000806060f7981 */ /* 0x000ea8000c1e1900 */
[----:B------:R-:W2:Y:S01]  /*01a0*/  LDG.E R14, desc[UR6][R6.64+0x4] ;  /* 0x00000406060e7981 */ /* 0x000ea2000c1e1900 */
[----:B------:R-:W-:Y:S01]  /*01b0*/  BSSY.RECONVERGENT B1, `(.L_x_2) ;  /* 0x000000a000017945 */ /* 0x000fe20003800200 */
[----:B------:R-:W-:Y:S01]  /*01c0*/  IMAD.MOV.U32 R11, RZ, RZ, 0x2 ;  /* 0x00000002ff0b7424 */ /* 0x000fe200078e00ff */
[----:B--2---:R-:W-:-:S13]  /*01d0*/  ISETP.GT.AND P0, PT, R14, R15, PT ;  /* 0x0000000f0e00720c */ /* 0x004fda0003f04270 */
[----:B0-----:R-:W-:Y:S05]  /*01e0*/  @!P0 BRA `(.L_x_3) ;  /* 0x0000000000188947 */ /* 0x001fea0003800000 */
[----:B------:R-:W2:Y:S01]  /*01f0*/  LDG.E R8, desc[UR6][R6.64] ;  /* 0x0000000606087981 */ /* 0x000ea2000c1e1900 */
[----:B------:R-:W-:-:S03]  /*0200*/  IMAD.MOV.U32 R11, RZ, RZ, 0x1 ;  /* 0x00000001ff0b7424 */ /* 0x000fc600078e00ff */
[----:B------:R0:W-:Y:S01]  /*0210*/  STG.E desc[UR6][R6.64+0x8], R14 ;  /* 0x0000080e06007986 */ /* 0x0001e2000c101906 */
[----:B--2---:R-:W-:-:S13]  /*0220*/  ISETP.GT.AND P0, PT, R8, R15, PT ;  /* 0x0000000f0800720c */ /* 0x004fda0003f04270 */
[----:B------:R0:W-:Y:S01]  /*0230*/  @P0 STG.E desc[UR6][R6.64+0x4], R8 ;  /* 0x0000040806000986 */ /* 0x0001e2000c101906 */
[----:B------:R-:W-:-:S07]  /*0240*/  @P0 IMAD.MOV.U32 R11, RZ, RZ, RZ ;  /* 0x000000ffff0b0224 */ /* 0x000fce00078e00ff */
.L_x_3:
[----:B------:R-:W-:Y:S05]  /*0250*/  BSYNC.RECONVERGENT B1 ;  /* 0x0000000000017941 */ /* 0x000fea0003800200 */
.L_x_2:
[----:B0-----:R-:W-:-:S04]  /*0260*/  LEA R8, P0, R11, R6, 0x2 ;  /* 0x000000060b087211 */ /* 0x001fc800078010ff */
[----:B------:R-:W-:-:S05]  /*0270*/  LEA.HI.X R9, R11, R7, R10, 0x2, P0 ;  /* 0x000000070b097211 */ /* 0x000fca00000f140a */
[----:B------:R0:W-:Y:S04]  /*0280*/  STG.E desc[UR6][R8.64], R15 ;  /* 0x0000000f08007986 */ /* 0x0001e8000c101906 */
[----:B------:R-:W2:Y:S04]  /*0290*/  LDG.E R13, desc[UR6][R6.64+0xc] ;  /* 0x00000c06060d7981 */ /* 0x000ea8000c1e1900 */
[----:B------:R-:W2:Y:S01]  /*02a0*/  LDG.E R12, desc[UR6][R6.64+0x8] ;  /* 0x00000806060c7981 */ /* 0x000ea2000c1e1900 */
[----:B------:R-:W-:Y:S01]  /*02b0*/  BSSY.RECONVERGENT B1, `(.L_x_4) ;  /* 0x0000010000017945 */ /* 0x000fe20003800200 */
[----:B------:R-:W-:Y:S01]  /*02c0*/  MOV R10, RZ ;  /* 0x000000ff000a7202 */ /* 0x000fe20000000f00 */
[----:B------:R-:W-:Y:S01]  /*02d0*/  IMAD.MOV.U32 R11, RZ, RZ, 0x3 ;  /* 0x00000003ff0b7424 */ /* 0x000fe200078e00ff */
[----:B--2---:R-:W-:-:S13]  /*02e0*/  ISETP.GT.AND P0, PT, R12, R13, PT ;  /* 0x0000000d0c00720c */ /* 0x004fda0003f04270 */
[----:B0-----:R-:W-:Y:S05]  /*02f0*/  @!P0 BRA `(.L_x_5) ;  /* 0x00000000002c8947 */ /* 0x001fea0003800000 */
[----:B------:R-:W2:Y:S01]  /*0300*/  LDG.E R8, desc[UR6][R6.64+0x4] ;  /* 0x0000040606087981 */ /* 0x000ea2000c1e1900 */
[----:B------:R-:W-:-:S03]  /*0310*/  IMAD.MOV.U32 R11, RZ, RZ, 0x2 ;  /* 0x00000002ff0b7424 */ /* 0x000fc600078e00ff */
[----:B------:R0:W-:Y:S01]  /*0320*/  STG.E desc[UR6][R6.64+0xc], R12 ;  /* 0x00000c0c06007986 */ /* 0x0001e2000c101906 */
[----:B--2---:R-:W-:-:S13]  /*0330*/  ISETP.GT.AND P0, PT, R8, R13, PT ;  /* 0x0000000d0800720c */ /* 0x004fda0003f04270 */
[----:B0-----:R-:W-:Y:S05]  /*0340*/  @!P0 BRA `(.L_x_5) ;  /* 0x0000000000188947 */ /* 0x001fea0003800000 */
[----:B------:R-:W2:Y:S01]  /*0350*/  LDG.E R9, desc[UR6][R6.64] ;  /* 0x0000000606097981 */ /* 0x000ea2000c1e1900 */
[----:B------:R-:W-:-:S03]  /*0360*/  IMAD.MOV.U32 R11, RZ, RZ, 0x1 ;  /* 0x00000001ff0b7424 */ /* 0x000fc600078e00ff */
[----:B------:R0:W-:Y:S01]  /*0370*/  STG.E desc[UR6][R6.64+0x8], R8 ;  /* 0x0000080806007986 */ /* 0x0001e2000c101906 */
[----:B--2---:R-:W-:-:S13]  /*0380*/  ISETP.GT.AND P0, PT, R9, R13, PT ;  /* 0x0000000d0900720c */ /* 0x004fda0003f04270 */
[----:B------:R0:W-:Y:S01]  /*0390*/  @P0 STG.E desc[UR6][R6.64+0x4], R9 ;  /* 0x0000040906000986 */ /* 0x0001e2000c101906 */
[----:B------:R-:W-:-:S07]  /*03a0*/  @P0 MOV R11, RZ ;  /* 0x000000ff000b0202 */ /* 0x000fce0000000f00 */
.L_x_5:
[----:B------:R-:W-:Y:S05]  /*03b0*/  BSYNC.RECONVERGENT B1 ;  /* 0x0000000000017941 */ /* 0x000fea0003800200 */
.L_x_4:
[----:B0-----:R-:W-:-:S04]  /*03c0*/  LEA R8, P0, R11, R6, 0x2 ;  /* 0x000000060b087211 */ /* 0x001fc800078010ff */
[----:B------:R-:W-:-:S05]  /*03d0*/  LEA.HI.X R9, R11, R7, R10, 0x2, P0 ;  /* 0x000000070b097211 */ /* 0x000fca00000f140a */
[----:B------:R0:W-:Y:S04]  /*03e0*/  STG.E desc[UR6][R8.64], R13 ;  /* 0x0000000d08007986 */ /* 0x0001e8000c101906 */
[----:B------:R-:W2:Y:S04]  /*03f0*/  LDG.E R15, desc[UR6][R6.64+0x10] ;  /* 0x00001006060f7981 */ /* 0x000ea8000c1e1900 */
[----:B------:R-:W2:Y:S01]  /*0400*/  LDG.E R12, desc[UR6][R6.64+0xc] ;  /* 0x00000c06060c7981 */ /* 0x000ea2000c1e1900 */
[----:B------:R-:W-:Y:S01]  /*0410*/  VIADD R5, R5, 0x1 ;  /* 0x0000000105057836 */ /* 0x000fe20000000000 */
[----:B------:R-:W-:Y:S01]  /*0420*/  BSSY.RECONVERGENT B1, `(.L_x_6) ;  /* 0x0000016000017945 */ /* 0x000fe20003800200 */
[----:B------:R-:W-:-:S02]  /*0430*/  IMAD.MOV.U32 R11, RZ, RZ, 0x4 ;  /* 0x00000004ff0b7424 */ /* 0x000fc400078e00ff */
[----:B------:R-:W-:Y:S01]  /*0440*/  IMAD.MOV.U32 R10, RZ, RZ, RZ ;  /* 0x000000ffff0a7224 */ /* 0x000fe200078e00ff */
[----:B------:R-:W-:Y:S02]  /*0450*/  ISETP.NE.AND P0, PT, R5, R0, PT ;  /* 0x000000000500720c */ /* 0x000fe40003f05270 */
[----:B--2---:R-:W-:-:S13]  /*0460*/  ISETP.GT.AND P1, PT, R12, R15, PT ;  /* 0x0000000f0c00720c */ /* 0x004fda0003f24270 */
[----:B0-----:R-:W-:Y:S05]  /*0470*/  @!P1 BRA `(.L_x_7) ;  /* 0x0000000000409947 */ /* 0x001fea0003800000 */
[----:B------:R-:W2:Y:S01]  /*0480*/  LDG.E R8, desc[UR6][R6.64+0x8] ;  /* 0x0000080606087981 */ /* 0x000ea2000c1e1900 */
[----:B------:R-:W-:-:S03]  /*0490*/  HFMA2 R11, -RZ, RZ, 0, 1.78813934326171875e-07 ;  /* 0x00000003ff0b7431 */ /* 0x000fc600000001ff */
[----:B------:R0:W-:Y:S01]  /*04a0*/  STG.E desc[UR6][R6.64+0x10], R12 ;  /* 0x0000100c06007986 */ /* 0x0001e2000c101906 */
        /* <DEDUP_REMOVED lines=13> */
.L_x_7:
[----:B------:R-:W-:Y:S05]  /*0580*/  BSYNC.RECONVERGENT B1 ;  /* 0x0000000000017941 */ /* 0x000fea0003800200 */
.L_x_6:
[----:B0-----:R-:W-:-:S04]  /*0590*/  LEA R8, P1, R11, R6, 0x2 ;  /* 0x000000060b087211 */ /* 0x001fc800078210ff */
[----:B------:R-:W-:-:S05]  /*05a0*/  LEA.HI.X R9, R11, R7, R10, 0x2, P1 ;  /* 0x000000070b097211 */ /* 0x000fca00008f140a */
[----:B------:R0:W-:Y:S04]  /*05b0*/  STG.E desc[UR6][R8.64], R15 ;  /* 0x0000000f08007986 */ /* 0x0001e8000c101906 */
[----:B------:R-:W2:Y:S04]  /*05c0*/  LDG.E R13, desc[UR6][R6.64+0x14] ;  /* 0x00001406060d7981 */ /* 0x000ea8000c1e1900 */
[----:B------:R-:W2:Y:S01]  /*05d0*/  LDG.E R12, desc[UR6][R6.64+0x10] ;  /* 0x00001006060c7981 */ /* 0x000ea2000c1e1900 */
[----:B------:R-:W-:Y:S01]  /*05e0*/  BSSY.RECONVERGENT B1, `(.L_x_8) ;  /* 0x000001a000017945 */ /* 0x000fe20003800200 */
[----:B------:R-:W-:Y:S01]  /*05f0*/  MOV R11, 0x5 ;  /* 0x00000005000b7802 */ /* 0x000fe20000000f00 */
[----:B------:R-:W-:Y:S01]  /*0600*/  IMAD.MOV.U32 R10, RZ, RZ, RZ ;  /* 0x000000ffff0a7224 */ /* 0x000fe200078e00ff */
        /* <DEDUP_REMOVED lines=13> */
[----:B------:R-:W-:-:S03]  /*06e0*/  HFMA2 R11, -RZ, RZ, 0, 1.1920928955078125e-07 ;  /* 0x00000002ff0b7431 */ /* 0x000fc600000001ff */
        /* <DEDUP_REMOVED lines=9> */
.L_x_9:
[----:B------:R-:W-:Y:S05]  /*0780*/  BSYNC.RECONVERGENT B1 ;  /* 0x0000000000017941 */ /* 0x000fea0003800200 */
.L_x_8:
[----:B0-----:R-:W-:-:S04]  /*0790*/  LEA R8, P1, R11, R6, 0x2 ;  /* 0x000000060b087211 */ /* 0x001fc800078210ff */
[----:B------:R-:W-:-:S05]  /*07a0*/  LEA.HI.X R9, R11, R7, R10, 0x2, P1 ;  /* 0x000000070b097211 */ /* 0x000fca00008f140a */
[----:B------:R0:W-:Y:S04]  /*07b0*/  STG.E desc[UR6][R8.64], R13 ;  /* 0x0000000d08007986 */ /* 0x0001e8000c101906 */
[----:B------:R-:W2:Y:S04]  /*07c0*/  LDG.E R15, desc[UR6][R6.64+0x18] ;  /* 0x00001806060f7981 */ /* 0x000ea8000c1e1900 */
[----:B------:R-:W2:Y:S01]  /*07d0*/  LDG.E R12, desc[UR6][R6.64+0x14] ;  /* 0x00001406060c7981 */ /* 0x000ea2000c1e1900 */
[----:B------:R-:W-:Y:S01]  /*07e0*/  BSSY.RECONVERGENT B1, `(.L_x_10) ;  /* 0x000001f000017945 */ /* 0x000fe20003800200 */
[----:B------:R-:W-:Y:S01]  /*07f0*/  IMAD.MOV.U32 R11, RZ, RZ, 0x6 ;  /* 0x00000006ff0b7424 */ /* 0x000fe200078e00ff */
[----:B------:R-:W-:-:S02]  /*0800*/  MOV R10, RZ ;  /* 0x000000ff000a7202 */ /* 0x000fc40000000f00 */
        /* <DEDUP_REMOVED lines=28> */
.L_x_11:
[----:B------:R-:W-:Y:S05]  /*09d0*/  BSYNC.RECONVERGENT B1 ;  /* 0x0000000000017941 */ /* 0x000fea0003800200 */
.L_x_10:
        /* <DEDUP_REMOVED lines=41> */
.L_x_13:
[----:B------:R-:W-:Y:S05]  /*0c70*/  BSYNC.RECONVERGENT B1 ;  /* 0x0000000000017941 */ /* 0x000fea0003800200 */
.L_x_12:
        /* <DEDUP_REMOVED lines=21> */
[----:B------:R-:W-:-:S03]  /*0dd0*/  HFMA2 R11, -RZ, RZ, 0, 2.98023223876953125e-07 ;  /* 0x00000005ff0b7431 */ /* 0x000fc600000001ff */
        /* <DEDUP_REMOVED lines=19> */
[----:B------:R-:W-:-:S03]  /*0f10*/  MOV R11, 0x1 ;  /* 0x00000001000b7802 */ /* 0x000fc60000000f00 */
[----:B------:R0:W-:Y:S01]  /*0f20*/  STG.E desc[UR6][R6.64+0x8], R9 ;  /* 0x0000080906007986 */ /* 0x0001e2000c101906 */
[----:B--2---:R-:W-:-:S13]  /*0f30*/  ISETP.GT.AND P1, PT, R8, R15, PT ;  /* 0x0000000f0800720c */ /* 0x004fda0003f24270 */
[----:B------:R0:W-:Y:S01]  /*0f40*/  @P1 STG.E desc[UR6][R6.64+0x4], R8 ;  /* 0x0000040806001986 */ /* 0x0001e2000c101906 */
[----:B------:R-:W-:-:S07]  /*0f50*/  @P1 IMAD.MOV.U32 R11, RZ, RZ, RZ ;  /* 0x000000ffff0b1224 */ /* 0x000fce00078e00ff */
.L_x_15:
[----:B------:R-:W-:Y:S05]  /*0f60*/  BSYNC.RECONVERGENT B1 ;  /* 0x0000000000017941 */ /* 0x000fea0003800200 */
.L_x_14:
[----:B0-----:R-:W-:-:S04]  /*0f70*/  LEA R8, P1, R11, R6, 0x2 ;  /* 0x000000060b087211 */ /* 0x001fc800078210ff */
[----:B------:R-:W-:-:S05]  /*0f80*/  LEA.HI.X R9, R11, R7, R10, 0x2, P1 ;  /* 0x000000070b097211 */ /* 0x000fca00008f140a */
[----:B------:R0:W-:Y:S04]  /*0f90*/  STG.E desc[UR6][R8.64], R15 ;  /* 0x0000000f08007986 */ /* 0x0001e8000c101906 */
[----:B------:R-:W2:Y:S04]  /*0fa0*/  LDG.E R13, desc[UR6][R6.64+0x24] ;  /* 0x00002406060d7981 */ /* 0x000ea8000c1e1900 */
[----:B------:R-:W2:Y:S01]  /*0fb0*/  LDG.E R12, desc[UR6][R6.64+0x20] ;  /* 0x00002006060c7981 */ /* 0x000ea2000c1e1900 */
[----:B------:R-:W-:Y:S01]  /*0fc0*/  BSSY.RECONVERGENT B1, `(.L_x_16) ;  /* 0x000002e000017945 */ /* 0x000fe20003800200 */
[----:B------:R-:W-:-:S02]  /*0fd0*/  IMAD.MOV.U32 R11, RZ, RZ, 0x9 ;  /* 0x00000009ff0b7424 */ /* 0x000fc400078e00ff */
[----:B------:R-:W-:Y:S01]  /*0fe0*/  IMAD.MOV.U32 R10, RZ, RZ, RZ ;  /* 0x000000ffff0a7224 */ /* 0x000fe200078e00ff */
[----:B--2---:R-:W-:-:S13]  /*0ff0*/  ISETP.GT.AND P1, PT, R12, R13, PT ;  /* 0x0000000d0c00720c */ /* 0x004fda0003f24270 */
[----:B0-----:R-:W-:Y:S05]  /*1000*/  @!P1 BRA `(.L_x_17) ;  /* 0x0000000000a49947 */ /* 0x001fea0003800000 */
[----:B------:R-:W2:Y:S01]  /*1010*/  LDG.E R8, desc[UR6][R6.64+0x1c] ;  /* 0x00001c0606087981 */ /* 0x000ea2000c1e1900 */
[----:B------:R-:W-:-:S03]  /*1020*/  HFMA2 R11, -RZ, RZ, 0, 4.76837158203125e-07 ;  /* 0x00000008ff0b7431 */ /* 0x000fc600000001ff */
        /* <DEDUP_REMOVED lines=39> */
.L_x_17:
[----:B------:R-:W-:Y:S05]  /*12a0*/  BSYNC.RECONVERGENT B1 ;  /* 0x0000000000017941 */ /* 0x000fea0003800200 */
.L_x_16:
        /* <DEDUP_REMOVED lines=56> */
.L_x_19:
[----:B------:R-:W-:Y:S05]  /*1630*/  BSYNC.RECONVERGENT B1 ;  /* 0x0000000000017941 */ /* 0x000fea0003800200 */
.L_x_18:
        /* <DEDUP_REMOVED lines=16> */
[----:B------:R-:W-:-:S03]  /*1740*/  HFMA2 R11, -RZ, RZ, 0, 5.36441802978515625e-07 ;  /* 0x00000009ff0b7431 */ /* 0x000fc600000001ff */
        /* <DEDUP_REMOVED lines=39> */
[----:B------:R-:W-:-:S03]  /*19c0*/  HFMA2 R11, -RZ, RZ, 0, 5.9604644775390625e-08 ;  /* 0x00000001ff0b7431 */ /* 0x000fc600000001ff */
[----:B------:R0:W-:Y:S01]  /*19d0*/  STG.E desc[UR6][R6.64+0x8], R8 ;  /* 0x0000080806007986 */ /* 0x0001e2000c101906 */
[----:B--2---:R-:W-:-:S13]  /*19e0*/  ISETP.GT.AND P1, PT, R9, R13, PT ;  /* 0x0000000d0900720c */ /* 0x004fda0003f24270 */
[----:B------:R0:W-:Y:S01]  /*19f0*/  @P1 STG.E desc[UR6][R6.64+0x4], R9 ;  /* 0x0000040906001986 */ /* 0x0001e2000c101906 */
[----:B------:R-:W-:-:S07]  /*1a00*/  @P1 IMAD.MOV.U32 R11, RZ, RZ, RZ ;  /* 0x000000ffff0b1224 */ /* 0x000fce00078e00ff */
.L_x_21:
[----:B------:R-:W-:Y:S05]  /*1a10*/  BSYNC.RECONVERGENT B1 ;  /* 0x0000000000017941 */ /* 0x000fea0003800200 */
.L_x_20:
        /* <DEDUP_REMOVED lines=31> */
[----:B------:R-:W-:-:S03]  /*1c10*/  HFMA2 R11, -RZ, RZ, 0, 4.17232513427734375e-07 ;  /* 0x00000007ff0b7431 */ /* 0x000fc600000001ff */
        /* <DEDUP_REMOVED lines=34> */
.L_x_23:
[----:B------:R-:W-:Y:S05]  /*1e40*/  BSYNC.RECONVERGENT B1 ;  /* 0x0000000000017941 */ /* 0x000fea0003800200 */
.L_x_22:
[----:B0-----:R-:W-:-:S04]  /*1e50*/  LEA R8, P1, R11, R6, 0x2 ;  /* 0x000000060b087211 */ /* 0x001fc800078210ff */
[----:B------:R-:W-:-:S05]  /*1e60*/  LEA.HI.X R9, R11, R7, R10, 0x2, P1 ;  /* 0x000000070b097211 */ /* 0x000fca00008f140a */
[----:B------:R0:W-:Y:S04]  /*1e70*/  STG.E desc[UR6][R8.64], R15 ;  /* 0x0000000f08007986 */ /* 0x0001e8000c101906 */
[----:B------:R-:W2:Y:S04]  /*1e80*/  LDG.E R13, desc[UR6][R6.64+0x34] ;  /* 0x00003406060d7981 */ /* 0x000ea8000c1e1900 */
[----:B------:R-:W2:Y:S01]  /*1e90*/  LDG.E R12, desc[UR6][R6.64+0x30] ;  /* 0x00003006060c7981 */ /* 0x000ea2000c1e1900 */
[----:B------:R-:W-:Y:S01]  /*1ea0*/  BSSY.RECONVERGENT B1, `(.L_x_24) ;  /* 0x0000042000017945 */ /* 0x000fe20003800200 */
[----:B------:R-:W-:-:S02]  /*1eb0*/  HFMA2 R11, -RZ, RZ, 0, 7.74860382080078125e-07 ;  /* 0x0000000dff0b7431 */ /* 0x000fc400000001ff */
        /* <DEDUP_REMOVED lines=34> */
[----:B------:R-:W-:-:S03]  /*20e0*/  HFMA2 R11, -RZ, RZ, 0, 3.5762786865234375e-07 ;  /* 0x00000006ff0b7431 */ /* 0x000fc600000001ff */
        /* <DEDUP_REMOVED lines=29> */
.L_x_25:
[----:B------:R-:W-:Y:S05]  /*22c0*/  BSYNC.RECONVERGENT B1 ;  /* 0x0000000000017941 */ /* 0x000fea0003800200 */
.L_x_24:
[----:B0-----:R-:W-:-:S04]  /*22d0*/  LEA R8, P1, R11, R6, 0x2 ;  /* 0x000000060b087211 */ /* 0x001fc800078210ff */
[----:B------:R-:W-:-:S05]  /*22e0*/  LEA.HI.X R9, R11, R7, R10, 0x2, P1 ;  /* 0x000000070b097211 */ /* 0x000fca00008f140a */
[----:B------:R0:W-:Y:S04]  /*22f0*/  STG.E desc[UR6][R8.64], R13 ;  /* 0x0000000d08007986 */ /* 0x0001e8000c101906 */
[----:B------:R-:W2:Y:S04]  /*2300*/  LDG.E R15, desc[UR6][R6.64+0x38] ;  /* 0x00003806060f7981 */ /* 0x000ea8000c1e1900 */
[----:B------:R-:W2:Y:S01]  /*2310*/  LDG.E R12, desc[UR6][R6.64+0x34] ;  /* 0x00003406060c7981 */ /* 0x000ea2000c1e1900 */
[----:B------:R-:W-:Y:S01]  /*2320*/  BSSY.RECONVERGENT B1, `(.L_x_26) ;  /* 0x0000047000017945 */ /* 0x000fe20003800200 */
[----:B------:R-:W-:-:S02]  /*2330*/  HFMA2 R10, -RZ, RZ, 0, 0 ;  /* 0x00000000ff0a7431 */ /* 0x000fc400000001ff */
        /* <DEDUP_REMOVED lines=69> */
.L_x_27:
[----:B------:R-:W-:Y:S05]  /*2790*/  BSYNC.RECONVERGENT B1 ;  /* 0x0000000000017941 */ /* 0x000fea0003800200 */
.L_x_26:
        /* <DEDUP_REMOVED lines=81> */
.L_x_29:
[----:B------:R-:W-:Y:S05]  /*2cb0*/  BSYNC.RECONVERGENT B1 ;  /* 0x0000000000017941 */ /* 0x000fea0003800200 */
.L_x_28:
[----:B0-----:R-:W-:-:S04]  /*2cc0*/  LEA R8, P1, R11, R6, 0x2 ;  /* 0x000000060b087211 */ /* 0x001fc800078210ff */
[----:B------:R-:W-:-:S05]  /*2cd0*/  LEA.HI.X R9, R11, R7, R10, 0x2, P1 ;  /* 0x000000070b097211 */ /* 0x000fca00008f140a */
[----:B------:R0:W-:Y:S04]  /*2ce0*/  STG.E desc[UR6][R8.64], R13 ;  /* 0x0000000d08007986 */ /* 0x0001e8000c101906 */
[----:B------:R-:W2:Y:S04]  /*2cf0*/  LDG.E R15, desc[UR6][R6.64+0x40] ;  /* 0x00004006060f7981 */ /* 0x000ea8000c1e1900 */
[----:B------:R-:W2:Y:S01]  /*2d00*/  LDG.E R12, desc[UR6][R6.64+0x3c] ;  /* 0x00003c06060c7981 */ /* 0x000ea2000c1e1900 */
[----:B------:R-:W-:Y:S01]  /*2d10*/  BSSY.RECONVERGENT B1, `(.L_x_30) ;  /* 0x0000051000017945 */ /* 0x000fe20003800200 */
[----:B------:R-:W-:-:S02]  /*2d20*/  HFMA2 R11, -RZ, RZ, 0, 9.5367431640625e-07 ;  /* 0x00000010ff0b7431 */ /* 0x000fc400000001ff */
        /* <DEDUP_REMOVED lines=79> */
.L_x_31:
[----:B------:R-:W-:Y:S05]  /*3220*/  BSYNC.RECONVERGENT B1 ;  /* 0x0000000000017941 */ /* 0x000fea0003800200 */
.L_x_30:
        /* <DEDUP_REMOVED lines=31> */
[----:B------:R-:W-:-:S03]  /*3420*/  HFMA2 R11, -RZ, RZ, 0, 7.152557373046875e-07 ;  /* 0x0000000cff0b7431 */ /* 0x000fc600000001ff */
        /* <DEDUP_REMOVED lines=39> */
[----:B------:R-:W-:-:S03]  /*36a0*/  HFMA2 R11, -RZ, RZ, 0, 2.384185791015625e-07 ;  /* 0x00000004ff0b7431 */ /* 0x000fc600000001ff */
        /* <DEDUP_REMOVED lines=19> */
.L_x_33:
[----:B------:R-:W-:Y:S05]  /*37e0*/  BSYNC.RECONVERGENT B1 ;  /* 0x0000000000017941 */ /* 0x000fea0003800200 */
.L_x_32:
        /* <DEDUP_REMOVED lines=16> */
[----:B------:R-:W-:-:S03]  /*38f0*/  HFMA2 R11, -RZ, RZ, 0, 9.5367431640625e-07 ;  /* 0x00000010ff0b7431 */ /* 0x000fc600000001ff */
        /* <DEDUP_REMOVED lines=79> */
.L_x_35:
[----:B------:R-:W-:Y:S05]  /*3df0*/  BSYNC.RECONVERGENT B1 ;  /* 0x0000000000017941 */ /* 0x000fea0003800200 */
.L_x_34:
        /* <DEDUP_REMOVED lines=16> */
[----:B------:R-:W-:-:S03]  /*3f00*/  HFMA2 R11, -RZ, RZ, 0, 1.013278961181640625e-06 ;  /* 0x00000011ff0b7431 */ /* 0x000fc600000001ff */
        /* <DEDUP_REMOVED lines=84> */
.L_x_37:
[----:B------:R-:W-:Y:S05]  /*4450*/  BSYNC.RECONVERGENT B1 ;  /* 0x0000000000017941 */ /* 0x000fea0003800200 */
.L_x_36:
[----:B0-----:R-:W-:-:S04]  /*4460*/  LEA R6, P1, R11, R6, 0x2 ;  /* 0x000000060b067211 */ /* 0x001fc800078210ff */
[----:B------:R-:W-:-:S05]  /*4470*/  LEA.HI.X R7, R11, R7, R10, 0x2, P1 ;  /* 0x000000070b077211 */ /* 0x000fca00008f140a */
[----:B------:R2:W-:Y:S01]  /*4480*/  STG.E desc[UR6][R6.64], R13 ;  /* 0x0000000d06007986 */ /* 0x0005e2000c101906 */
[----:B------:R-:W-:Y:S05]  /*4490*/  @P0 BRA `(.L_x_38) ;  /* 0xffffffbc00100947 */ /* 0x000fea000383ffff */
[----:B------:R-:W-:Y:S05]  /*44a0*/  BSYNC.RECONVERGENT B0 ;  /* 0x0000000000007941 */ /* 0x000fea0003800200 */
.L_x_1:
[----:B------:R-:W0:Y:S01]  /*44b0*/  LDCU UR4, c[0x0][0x398] ;  /* 0x00007300ff0477ac */ /* 0x000e220008000800 */
[----:B------:R-:W1:Y:S01]  /*44c0*/  LDCU.64 UR8, c[0x0][0x380] ;  /* 0x00007000ff0877ac */ /* 0x000e620008000a00 */
[----:B0-----:R-:W-:-:S12]  /*44d0*/  UIADD3 UR4, UPT, UPT, -UR4, URZ, URZ ;  /* 0x000000ff04047290 */ /* 0x001fd8000fffe1ff */
.L_x_148:
[----:B0---4-:R-:W0:Y:S02]  /*44e0*/  LDC.64 R24, c[0x0][0x390] ;  /* 0x0000e400ff187b82 */ /* 0x011e240000000a00 */
[----:B0-----:R-:W-:-:S05]  /*44f0*/  IMAD.WIDE R24, R4, 0x50, R24 ;  /* 0x0000005004187825 */ /* 0x001fca00078e0218 */
[----:B---3--:R-:W3:Y:S01]  /*4500*/  LDG.E R3, desc[UR6][R24.64] ;  /* 0x0000000618037981 */ /* 0x008ee2000c1e1900 */
[----:B------:R-:W-:Y:S01]  /*4510*/  BSSY.RECONVERGENT B0, `(.L_x_39) ;  /* 0x0000403000007945 */ /* 0x000fe20003800200 */
[----:B------:R-:W-:-:S04]  /*4520*/  UIADD3 UR4, UPT, UPT, UR4, 0x1, URZ ;  /* 0x0000000104047890 */ /* 0x000fc8000fffe0ff */
[----:B------:R-:W-:Y:S01]  /*4530*/  UISETP.NE.AND UP0, UPT, UR4, -0x1, UPT ;  /* 0xffffffff0400788c */ /* 0x000fe2000bf05270 */
[----:B------:R-:W0:Y:S05]  /*4540*/  BMOV.32.CLEAR R2, B0 ;  /* 0x0000000000027355 */ /* 0x000e2a0000100000 */
[----:B---3--:R-:W-:-:S13]  /*4550*/  ISETP.NE.AND P0, PT, R3, -0x1, PT ;  /* 0xffffffff0300780c */ /* 0x008fda0003f05270 */
[----:B012--5:R-:W-:Y:S05]  /*4560*/  @!P0 BRA `(.L_x_40) ;  /* 0x0000000000748947 */ /* 0x027fea0003800000 */
[----:B-1----:R-:W-:Y:S01]  /*4570*/  IMAD.U32 R26, RZ, RZ, UR8 ;  /* 0x00000008ff1a7e24 */ /* 0x002fe2000f8e00ff */
[----:B------:R-:W-:Y:S01]  /*4580*/  MOV R9, 0x1 ;  /* 0x0000000100097802 */ /* 0x000fe20000000f00 */
[----:B------:R-:W-:Y:S02]  /*4590*/  IMAD.U32 R27, RZ, RZ, UR9 ;  /* 0x00000009ff1b7e24 */ /* 0x000fe4000f8e00ff */
[----:B------:R-:W-:Y:S02]  /*45a0*/  IMAD.MOV.U32 R8, RZ, RZ, RZ ;  /* 0x000000ffff087224 */ /* 0x000fe400078e00ff */
[----:B--2---:R-:W-:-:S06]  /*45b0*/  IMAD.WIDE R6, R3, 0x4, R26 ;  /* 0x0000000403067825 */ /* 0x004fcc00078e021a */
[----:B------:R-:W2:Y:S01]  /*45c0*/  ATOMG.E.CAS.STRONG.GPU PT, R6, [R6], R8, R9 ;  /* 0x00000008060673a9 */ /* 0x000ea200001ee109 */
[----:B------:R-:W0:Y:S05]  /*45d0*/  BMOV.32.CLEAR R28, B5 ;  /* 0x00000000051c7355 */ /* 0x000e2a0000100000 */
[----:B------:R-:W-:Y:S01]  /*45e0*/  IMAD.MOV.U32 R37, RZ, RZ, -0x1 ;  /* 0xffffffffff257424 */ /* 0x000fe200078e00ff */
[----:B0-----:R0:W-:Y:S05]  /*45f0*/  BMOV.32 B5, R28 ;  /* 0x0000001c05007356 */ /* 0x0011ea0000000000 */
[----:B------:R-:W-:Y:S01]  /*4600*/  IMAD.MOV.U32 R12, RZ, RZ, -0x1 ;  /* 0xffffffffff0c7424 */ /* 0x000fe200078e00ff */
[----:B------:R-:W-:Y:S01]  /*4610*/  MOV R20, 0xffffffff ;  /* 0xffffffff00147802 */ /* 0x000fe20000000f00 */
        /* <DEDUP_REMOVED lines=8> */
[----:B------:R-:W-:-:S02]  /*46a0*/  IMAD.MOV.U32 R14, RZ, RZ, -0x1 ;  /* 0xffffffffff0e7424 */ /* 0x000fc400078e00ff */
[----:B------:R-:W-:Y:S02]  /*46b0*/  IMAD.MOV.U32 R15, RZ, RZ, -0x1 ;  /* 0xffffffffff0f7424 */ /* 0x000fe400078e00ff */
[----:B------:R-:W-:Y:S02]  /*46c0*/  IMAD.MOV.U32 R17, RZ, RZ, -0x1 ;  /* 0xffffffffff117424 */ /* 0x000fe400078e00ff */
[----:B------:R-:W-:Y:S02]  /*46d0*/  IMAD.MOV.U32 R18, RZ, RZ, -0x1 ;  /* 0xffffffffff127424 */ /* 0x000fe400078e00ff */
[----:B------:R-:W-:Y:S02]  /*46e0*/  IMAD.MOV.U32 R19, RZ, RZ, -0x1 ;  /* 0xffffffffff137424 */ /* 0x000fe400078e00ff */
[----:B------:R-:W-:Y:S02]  /*46f0*/  IMAD.MOV.U32 R32, RZ, RZ, -0x1 ;  /* 0xffffffffff207424 */ /* 0x000fe400078e00ff */
[----:B------:R-:W-:-:S02]  /*4700*/  IMAD.MOV.U32 R33, RZ, RZ, -0x1 ;  /* 0xffffffffff217424 */ /* 0x000fc400078e00ff */
[----:B------:R-:W-:Y:S01]  /*4710*/  IMAD.MOV.U32 R41, RZ, RZ, -0x1 ;  /* 0xffffffffff297424 */ /* 0x000fe200078e00ff */
[----:B--2---:R-:W-:-:S13]  /*4720*/  ISETP.NE.AND P0, PT, R6, RZ, PT ;  /* 0x000000ff0600720c */ /* 0x004fda0003f05270 */
[----:B0-----:R-:W-:Y:S05]  /*4730*/  @P0 BRA `(.L_x_41) ;  /* 0x0000002c00fc0947 */ /* 0x001fea0003800000 */
.L_x_40:
[----:B------:R-:W3:Y:S01]  /*4740*/  LDG.E R28, desc[UR6][R24.64+0x4] ;  /* 0x00000406181c7981 */ /* 0x000ee2000c1e1900 */
[----:B------:R-:W-:Y:S01]  /*4750*/  IMAD.MOV.U32 R12, RZ, RZ, -0x1 ;  /* 0xffffffffff0c7424 */ /* 0x000fe200078e00ff */
[----:B---3--:R-:W-:-:S13]  /*4760*/  ISETP.NE.AND P0, PT, R28, R3, PT ;  /* 0x000000031c00720c */ /* 0x008fda0003f05270 */
[----:B------:R-:W-:Y:S05]  /*4770*/  @!P0 BRA `(.L_x_42) ;  /* 0x0000000000788947 */ /* 0x000fea0003800000 */
[----:B-1----:R-:W-:Y:S02]  /*4780*/  IMAD.U32 R26, RZ, RZ, UR8 ;  /* 0x00000008ff1a7e24 */ /* 0x002fe4000f8e00ff */
[----:B------:R-:W-:Y:S02]  /*4790*/  HFMA2 R11, -RZ, RZ, 0, 5.9604644775390625e-08 ;  /* 0x00000001ff0b7431 */ /* 0x000fe400000001ff */
[----:B------:R-:W-:Y:S02]  /*47a0*/  IMAD.U32 R27, RZ, RZ, UR9 ;  /* 0x00000009ff1b7e24 */ /* 0x000fe4000f8e00ff */
[----:B------:R-:W-:Y:S02]  /*47b0*/  IMAD.MOV.U32 R10, RZ, RZ, RZ ;  /* 0x000000ffff0a7224 */ /* 0x000fe400078e00ff */
[----:B------:R-:W-:-:S06]  /*47c0*/  IMAD.WIDE R8, R28, 0x4, R26 ;  /* 0x000000041c087825 */ /* 0x000fcc00078e021a */
[----:B------:R-:W3:Y:S01]  /*47d0*/  ATOMG.E.CAS.STRONG.GPU PT, R8, [R8], R10, R11 ;  /* 0x0000000a080873a9 */ /* 0x000ee200001ee10b */
[----:B------:R-:W0:Y:S05]  /*47e0*/  BMOV.32.CLEAR R29, B5 ;  /* 0x00000000051d7355 */ /* 0x000e2a0000100000 */
[----:B------:R-:W-:Y:S01]  /*47f0*/  IMAD.MOV.U32 R12, RZ, RZ, -0x1 ;  /* 0xffffffffff0c7424 */ /* 0x000fe200078e00ff */
[----:B0-----:R0:W-:Y:S05]  /*4800*/  BMOV.32 B5, R29 ;  /* 0x0000001d05007356 */ /* 0x0011ea0000000000 */
[----:B------:R-:W-:Y:S01]  /*4810*/  IMAD.MOV.U32 R37, RZ, RZ, R3 ;  /* 0x000000ffff257224 */ /* 0x000fe200078e0003 */
[----:B------:R-:W-:Y:S01]  /*4820*/  MOV R20, 0xffffffff ;  /* 0xffffffff00147802 */ /* 0x000fe20000000f00 */
[----:B------:R-:W-:Y:S01]  /*4830*/  IMAD.MOV.U32 R21, RZ, RZ, -0x1 ;  /* 0xffffffffff157424 */ /* 0x000fe200078e00ff */
[----:B------:R-:W-:Y:S01]  /*4840*/  MOV R30, 0xffffffff ;  /* 0xffffffff001e7802 */ /* 0x000fe20000000f00 */
[----:B------:R-:W-:Y:S01]  /*4850*/  IMAD.MOV.U32 R22, RZ, RZ, -0x1 ;  /* 0xffffffffff167424 */ /* 0x000fe200078e00ff */
[----:B------:R-:W-:Y:S01]  /*4860*/  MOV R16, 0xffffffff ;  /* 0xffffffff00107802 */ /* 0x000fe20000000f00 */
[----:B------:R-:W-:Y:S01]  /*4870*/  IMAD.MOV.U32 R23, RZ, RZ, -0x1 ;  /* 0xffffffffff177424 */ /* 0x000fe200078e00ff */
[----:B------:R-:W-:Y:S01]  /*4880*/  MOV R31, 0xffffffff ;  /* 0xffffffff001f7802 */ /* 0x000fe20000000f00 */
[----:B--2---:R-:W-:Y:S01]  /*4890*/  IMAD.MOV.U32 R13, RZ, RZ, -0x1 ;  /* 0xffffffffff0d7424 */ /* 0x004fe200078e00ff */
        /* <DEDUP_REMOVED lines=9> */
[----:B---3--:R-:W-:-:S13]  /*4930*/  ISETP.NE.AND P0, PT, R8, RZ, PT ;  /* 0x000000ff0800720c */ /* 0x008fda0003f05270 */
[----:B0-----:R-:W-:Y:S05]  /*4940*/  @P0 BRA `(.L_x_41) ;  /* 0x0000002c00780947 */ /* 0x001fea0003800000 */
[----:B------:R-:W-:-:S07]  /*4950*/  IMAD.MOV.U32 R12, RZ, RZ, R28 ;  /* 0x000000ffff0c7224 */ /* 0x000fce00078e001c */
.L_x_42:
[----:B------:R-:W3:Y:S01]  /*4960*/  LDG.E R29, desc[UR6][R24.64+0x8] ;  /* 0x00000806181d7981 */ /* 0x000ee2000c1e1900 */
[----:B------:R-:W-:Y:S01]  /*4970*/  IMAD.MOV.U32 R20, RZ, RZ, -0x1 ;  /* 0xffffffffff147424 */ /* 0x000fe200078e00ff */
[----:B---3--:R-:W-:-:S13]  /*4980*/  ISETP.NE.AND P0, PT, R29, R28, PT ;  /* 0x0000001c1d00720c */ /* 0x008fda0003f05270 */
[----:B------:R-:W-:Y:S05]  /*4990*/  @!P0 BRA `(.L_x_43) ;  /* 0x0000000000748947 */ /* 0x000fea0003800000 */
[----:B-1----:R-:W-:Y:S01]  /*49a0*/  MOV R27, UR9 ;  /* 0x00000009001b7c02 */ /* 0x002fe20008000f00 */
[----:B------:R-:W-:Y:S02]  /*49b0*/  IMAD.U32 R26, RZ, RZ, UR8 ;  /* 0x00000008ff1a7e24 */ /* 0x000fe4000f8e00ff */
[----:B------:R-:W-:Y:S02]  /*49c0*/  IMAD.MOV.U32 R11, RZ, RZ, 0x1 ;  /* 0x00000001ff0b7424 */ /* 0x000fe400078e00ff */
[----:B------:R-:W-:-:S04]  /*49d0*/  IMAD.WIDE R8, R29, 0x4, R26 ;  /* 0x000000041d087825 */ /* 0x000fc800078e021a */
[----:B------:R-:W-:-:S05]  /*49e0*/  IMAD.MOV.U32 R10, RZ, RZ, RZ ;  /* 0x000000ffff0a7224 */ /* 0x000fca00078e00ff */
[----:B------:R-:W3:Y:S01]  /*49f0*/  ATOMG.E.CAS.STRONG.GPU PT, R8, [R8], R10, R11 ;  /* 0x0000000a080873a9 */ /* 0x000ee200001ee10b */
[----:B------:R-:W0:Y:S05]  /*4a00*/  BMOV.32.CLEAR R28, B5 ;  /* 0x00000000051c7355 */ /* 0x000e2a0000100000 */
[----:B------:R-:W-:Y:S01]  /*4a10*/  IMAD.MOV.U32 R20, RZ, RZ, -0x1 ;  /* 0xffffffffff147424 */ /* 0x000fe200078e00ff */
[----:B0-----:R0:W-:Y:S05]  /*4a20*/  BMOV.32 B5, R28 ;  /* 0x0000001c05007356 */ /* 0x0011ea0000000000 */
[----:B------:R-:W-:Y:S01]  /*4a30*/  MOV R37, R3 ;  /* 0x0000000300257202 */ /* 0x000fe20000000f00 */
        /* <DEDUP_REMOVED lines=19> */
.L_x_43:
        /* <DEDUP_REMOVED lines=9> */
[----:B------:R0:W3:Y:S01]  /*4c00*/  ATOMG.E.CAS.STRONG.GPU PT, R8, [R8], R16, R17 ;  /* 0x00000010080873a9 */ /* 0x0000e200001ee111 */
[----:B------:R-:W1:Y:S05]  /*4c10*/  BMOV.32.CLEAR R29, B5 ;  /* 0x00000000051d7355 */ /* 0x000e6a0000100000 */
[----:B------:R-:W-:Y:S01]  /*4c20*/  IMAD.MOV.U32 R21, RZ, RZ, -0x1 ;  /* 0xffffffffff157424 */ /* 0x000fe200078e00ff */
[----:B-1----:R1:W-:Y:S05]  /*4c30*/  BMOV.32 B5, R29 ;  /* 0x0000001d05007356 */ /* 0x0023ea0000000000 */
[----:B------:R-:W-:Y:S01]  /*4c40*/  MOV R37, R3 ;  /* 0x0000000300257202 */ /* 0x000fe20000000f00 */
[----:B------:R-:W-:Y:S01]  /*4c50*/  IMAD.MOV.U32 R22, RZ, RZ, -0x1 ;  /* 0xffffffffff167424 */ /* 0x000fe200078e00ff */
[----:B--2---:R-:W-:Y:S01]  /*4c60*/  MOV R13, 0xffffffff ;  /* 0xffffffff000d7802 */ /* 0x004fe20000000f00 */
[----:B------:R-:W-:Y:S01]  /*4c70*/  IMAD.MOV.U32 R23, RZ, RZ, -0x1 ;  /* 0xffffffffff177424 */ /* 0x000fe200078e00ff */
[----:B0-----:R-:W-:Y:S01]  /*4c80*/  MOV R17, 0xffffffff ;  /* 0xffffffff00117802 */ /* 0x001fe20000000f00 */
        /* <DEDUP_REMOVED lines=9> */
[----:B------:R-:W-:Y:S02]  /*4d20*/  IMAD.MOV.U32 R41, RZ, RZ, -0x1 ;  /* 0xffffffffff297424 */ /* 0x000fe400078e00ff */
[----:B------:R-:W-:Y:S01]  /*4d30*/  IMAD.MOV.U32 R39, RZ, RZ, -0x1 ;  /* 0xffffffffff277424 */ /* 0x000fe200078e00ff */
[----:B---3--:R-:W-:-:S13]  /*4d40*/  ISETP.NE.AND P0, PT, R8, RZ, PT ;  /* 0x000000ff0800720c */ /* 0x008fda0003f05270 */
[----:B-1----:R-:W-:Y:S05]  /*4d50*/  @P0 BRA `(.L_x_41) ;  /* 0x0000002800740947 */ /* 0x002fea0003800000 */
[----:B------:R-:W-:-:S07]  /*4d60*/  MOV R21, R28 ;  /* 0x0000001c00157202 */ /* 0x000fce0000000f00 */
.L_x_44:
        /* <DEDUP_REMOVED lines=9> */
[----:B------:R0:W3:Y:S01]  /*4e00*/  ATOMG.E.CAS.STRONG.GPU PT, R8, [R8], R16, R17 ;  /* 0x00000010080873a9 */ /* 0x0000e200001ee111 */
[----:B------:R-:W1:Y:S05]  /*4e10*/  BMOV.32.CLEAR R28, B5 ;  /* 0x00000000051c7355 */ /* 0x000e6a0000100000 */
[----:B------:R-:W-:Y:S01]  /*4e20*/  IMAD.MOV.U32 R22, RZ, RZ, -0x1 ;  /* 0xffffffffff167424 */ /* 0x000fe200078e00ff */
[----:B-1----:R1:W-:Y:S05]  /*4e30*/  BMOV.32 B5, R28 ;  /* 0x0000001c05007356 */ /* 0x0023ea0000000000 */
[----:B------:R-:W-:Y:S01]  /*4e40*/  IMAD.MOV.U32 R37, RZ, RZ, R3 ;  /* 0x000000ffff257224 */ /* 0x000fe200078e0003 */
[----:B------:R-:W-:Y:S01]  /*4e50*/  MOV R23, 0xffffffff ;  /* 0xffffffff00177802 */ /* 0x000fe20000000f00 */
[----:B------:R-:W-:Y:S01]  /*4e60*/  IMAD.MOV.U32 R30, RZ, RZ, -0x1 ;  /* 0xffffffffff1e7424 */ /* 0x000fe200078e00ff */
[----:B------:R-:W-:Y:S01]  /*4e70*/  MOV R15, 0xffffffff ;  /* 0xffffffff000f7802 */ /* 0x000fe20000000f00 */
[----:B--2---:R-:W-:Y:S01]  /*4e80*/  IMAD.MOV.U32 R13, RZ, RZ, -0x1 ;  /* 0xffffffffff0d7424 */ /* 0x004fe200078e00ff */
[----:B------:R-:W-:Y:S01]  /*4e90*/  MOV R18, 0xffffffff ;  /* 0xffffffff00127802 */ /* 0x000fe20000000f00 */
[----:B------:R-:W-:Y:S01]  /*4ea0*/  IMAD.MOV.U32 R14, RZ, RZ, -0x1 ;  /* 0xffffffffff0e7424 */ /* 0x000fe200078e00ff */
[----:B------:R-:W-:Y:S01]  /*4eb0*/  MOV R32, 0xffffffff ;  /* 0xffffffff00207802 */ /* 0x000fe20000000f00 */
[----:B0-----:R-:W-:Y:S01]  /*4ec0*/  IMAD.MOV.U32 R16, RZ, RZ, -0x1 ;  /* 0xffffffffff107424 */ /* 0x001fe200078e00ff */
[----:B------:R-:W-:Y:S01]  /*4ed0*/  MOV R39, 0xffffffff ;  /* 0xffffffff00277802 */ /* 0x000fe20000000f00 */
[----:B------:R-:W-:-:S02]  /*4ee0*/  IMAD.MOV.U32 R17, RZ, RZ, -0x1 ;  /* 0xffffffffff117424 */ /* 0x000fc400078e00ff */
[----:B------:R-:W-:Y:S02]  /*4ef0*/  IMAD.MOV.U32 R19, RZ, RZ, -0x1 ;  /* 0xffffffffff137424 */ /* 0x000fe400078e00ff */
[----:B------:R-:W-:Y:S02]  /*4f00*/  IMAD.MOV.U32 R31, RZ, RZ, -0x1 ;  /* 0xffffffffff1f7424 */ /* 0x000fe400078e00ff */
[----:B------:R-:W-:Y:S02]  /*4f10*/  IMAD.MOV.U32 R33, RZ, RZ, -0x1 ;  /* 0xffffffffff217424 */ /* 0x000fe400078e00ff */
[----:B------:R-:W-:Y:S01]  /*4f20*/  IMAD.MOV.U32 R41, RZ, RZ, -0x1 ;  /* 0xffffffffff297424 */ /* 0x000fe200078e00ff */
[----:B---3--:R-:W-:-:S13]  /*4f30*/  ISETP.NE.AND P0, PT, R8, RZ, PT ;  /* 0x000000ff0800720c */ /* 0x008fda0003f05270 */
[----:B-1----:R-:W-:Y:S05]  /*4f40*/  @P0 BRA `(.L_x_41) ;  /* 0x0000002400f80947 */ /* 0x002fea0003800000 */
[----:B------:R-:W-:-:S07]  /*4f50*/  IMAD.MOV.U32 R22, RZ, RZ, R29 ;  /* 0x000000ffff167224 */ /* 0x000fce00078e001d */
.L_x_45:
[----:B------:R-:W3:Y:S01]  /*4f60*/  LDG.E R28, desc[UR6][R24.64+0x14] ;  /* 0x00001406181c7981 */ /* 0x000ee2000c1e1900 */
[----:B------:R-:W-:Y:S01]  /*4f70*/  IMAD.MOV.U32 R23, RZ, RZ, -0x1 ;  /* 0xffffffffff177424 */ /* 0x000fe200078e00ff */
[----:B---3--:R-:W-:-:S13]  /*4f80*/  ISETP.NE.AND P0, PT, R28, R29, PT ;  /* 0x0000001d1c00720c */ /* 0x008fda0003f05270 */
[----:B------:R-:W-:Y:S05]  /*4f90*/  @!P0 BRA `(.L_x_46) ;  /* 0x0000000000688947 */ /* 0x000fea0003800000 */
[----:B-1----:R-:W-:Y:S01]  /*4fa0*/  MOV R26, UR8 ;  /* 0x00000008001a7c02 */ /* 0x002fe20008000f00 */
[----:B------:R-:W-:Y:S02]  /*4fb0*/  IMAD.U32 R27, RZ, RZ, UR9 ;  /* 0x00000009ff1b7e24 */ /* 0x000fe4000f8e00ff */
[----:B------:R-:W-:Y:S02]  /*4fc0*/  HFMA2 R18, -RZ, RZ, 0, 0 ;  /* 0x00000000ff127431 */ /* 0x000fe400000001ff */
[----:B------:R-:W-:Y:S02]  /*4fd0*/  IMAD.MOV.U32 R19, RZ, RZ, 0x1 ;  /* 0x00000001ff137424 */ /* 0x000fe400078e00ff */
[----:B------:R-:W-:-:S06]  /*4fe0*/  IMAD.WIDE R16, R28, 0x4, R26 ;  /* 0x000000041c107825 */ /* 0x000fcc00078e021a */
[----:B------:R0:W3:Y:S01]  /*4ff0*/  ATOMG.E.CAS.STRONG.GPU PT, R16, [R16], R18, R19 ;  /* 0x00000012101073a9 */ /* 0x0000e200001ee113 */
[----:B------:R-:W1:Y:S05]  /*5000*/  BMOV.32.CLEAR R29, B5 ;  /* 0x00000000051d7355 */ /* 0x000e6a0000100000 */
[----:B------:R-:W-:Y:S01]  /*5010*/  IMAD.MOV.U32 R23, RZ, RZ, -0x1 ;  /* 0xffffffffff177424 */ /* 0x000fe200078e00ff */
[----:B-1----:R1:W-:Y:S05]  /*5020*/  BMOV.32 B5, R29 ;  /* 0x0000001d05007356 */ /* 0x0023ea0000000000 */
[----:B------:R-:W-:Y:S01]  /*5030*/  IMAD.MOV.U32 R37, RZ, RZ, R3 ;  /* 0x000000ffff257224 */ /* 0x000fe200078e0003 */
[----:B------:R-:W-:Y:S01]  /*5040*/  MOV R30, 0xffffffff ;  /* 0xffffffff001e7802 */ /* 0x000fe20000000f00 */
[----:B--2---:R-:W-:Y:S01]  /*5050*/  IMAD.MOV.U32 R13, RZ, RZ, -0x1 ;  /* 0xffffffffff0d7424 */ /* 0x004fe200078e00ff */
[----:B------:R-:W-:Y:S01]  /*5060*/  MOV R15, 0xffffffff ;  /* 0xffffffff000f7802 */ /* 0x000fe20000000f00 */
[----:B------:R-:W-:Y:S01]  /*5070*/  IMAD.MOV.U32 R14, RZ, RZ, -0x1 ;  /* 0xffffffffff0e7424 */ /* 0x000fe200078e00ff */
[----:B0-----:R-:W-:Y:S01]  /*5080*/  MOV R18, 0xffffffff ;  /* 0xffffffff00127802 */ /* 0x001fe20000000f00 */
[----:B------:R-:W-:Y:S01]  /*5090*/  IMAD.MOV.U32 R17, RZ, RZ, -0x1 ;  /* 0xffffffffff117424 */ /* 0x000fe200078e00ff */
[----:B------:R-:W-:Y:S01]  /*50a0*/  MOV R32, 0xffffffff ;  /* 0xffffffff00207802 */ /* 0x000fe20000000f00 */
[----:B------:R-:W-:Y:S01]  /*50b0*/  IMAD.MOV.U32 R19, RZ, RZ, -0x1 ;  /* 0xffffffffff137424 */ /* 0x000fe200078e00ff */
[----:B------:R-:W-:Y:S01]  /*50c0*/  MOV R39, 0xffffffff ;  /* 0xffffffff00277802 */ /* 0x000fe20000000f00 */
[----:B------:R-:W-:-:S02]  /*50d0*/  IMAD.MOV.U32 R31, RZ, RZ, -0x1 ;  /* 0xffffffffff1f7424 */ /* 0x000fc400078e00ff */
[----:B------:R-:W-:Y:S02]  /*50e0*/  IMAD.MOV.U32 R33, RZ, RZ, -0x1 ;  /* 0xffffffffff217424 */ /* 0x000fe400078e00ff */
[----:B------:R-:W-:Y:S01]  /*50f0*/  IMAD.MOV.U32 R41, RZ, RZ, -0x1 ;  /* 0xffffffffff297424 */ /* 0x000fe200078e00ff */
[----:B---3--:R-:W-:Y:S01]  /*5100*/  ISETP.NE.AND P0, PT, R16, RZ, PT ;  /* 0x000000ff1000720c */ /* 0x008fe20003f05270 */
[----:B------:R-:W-:-:S12]  /*5110*/  IMAD.MOV.U32 R16, RZ, RZ, -0x1 ;  /* 0xffffffffff107424 */ /* 0x000fd800078e00ff */
[----:B-1----:R-:W-:Y:S05]  /*5120*/  @P0 BRA `(.L_x_41) ;  /* 0x0000002400800947 */ /* 0x002fea0003800000 */
[----:B------:R-:W-:-:S07]  /*5130*/  IMAD.MOV.U32 R23, RZ, RZ, R28 ;  /* 0x000000ffff177224 */ /* 0x000fce00078e001c */
.L_x_46:
        /* <DEDUP_REMOVED lines=24> */
[----:B------:R-:W-:Y:S01]  /*52c0*/  IMAD.MOV.U32 R39, RZ, RZ, -0x1 ;  /* 0xffffffffff277424 */ /* 0x000fe200078e00ff */
[----:B---3--:R-:W-:Y:S02]  /*52d0*/  ISETP.NE.AND P0, PT, R16, RZ, PT ;  /* 0x000000ff1000720c */ /* 0x008fe40003f05270 */
[----:B------:R-:W-:-:S11]  /*52e0*/  MOV R16, 0xffffffff ;  /* 0xffffffff00107802 */ /* 0x000fd60000000f00 */
[----:B-1----:R-:W-:Y:S05]  /*52f0*/  @P0 BRA `(.L_x_41) ;  /* 0x00000024000c0947 */ /* 0x002fea0003800000 */
[----:B------:R-:W-:-:S07]  /*5300*/  MOV R30, R29 ;  /* 0x0000001d001e7202 */ /* 0x000fce0000000f00 */
.L_x_47:
[----:B------:R-:W3:Y:S01]  /*5310*/  LDG.E R28, desc[UR6][R24.64+0x1c] ;  /* 0x00001c06181c7981 */ /* 0x000ee2000c1e1900 */
[----:B--2---:R-:W-:Y:S01]  /*5320*/  IMAD.MOV.U32 R13, RZ, RZ, -0x1 ;  /* 0xffffffffff0d7424 */ /* 0x004fe200078e00ff */
[----:B---3--:R-:W-:-:S13]  /*5330*/  ISETP.NE.AND P0, PT, R28, R29, PT ;  /* 0x0000001d1c00720c */ /* 0x008fda0003f05270 */
[----:B------:R-:W-:Y:S05]  /*5340*/  @!P0 BRA `(.L_x_48) ;  /* 0x0000000000608947 */ /* 0x000fea0003800000 */
[----:B-1----:R-:W-:Y:S01]  /*5350*/  MOV R27, UR9 ;  /* 0x00000009001b7c02 */ /* 0x002fe20008000f00 */
[----:B------:R-:W-:Y:S02]  /*5360*/  IMAD.U32 R26, RZ, RZ, UR8 ;  /* 0x00000008ff1a7e24 */ /* 0x000fe4000f8e00ff */
[----:B------:R-:W-:Y:S02]  /*5370*/  IMAD.MOV.U32 R19, RZ, RZ, 0x1 ;  /* 0x00000001ff137424 */ /* 0x000fe400078e00ff */
[----:B------:R-:W-:-:S04]  /*5380*/  IMAD.WIDE R16, R28, 0x4, R26 ;  /* 0x000000041c107825 */ /* 0x000fc800078e021a */
[----:B------:R-:W-:-:S05]  /*5390*/  IMAD.MOV.U32 R18, RZ, RZ, RZ ;  /* 0x000000ffff127224 */ /* 0x000fca00078e00ff */
[----:B------:R0:W2:Y:S01]  /*53a0*/  ATOMG.E.CAS.STRONG.GPU PT, R16, [R16], R18, R19 ;  /* 0x00000012101073a9 */ /* 0x0000a200001ee113 */
[----:B------:R-:W1:Y:S05]  /*53b0*/  BMOV.32.CLEAR R29, B5 ;  /* 0x00000000051d7355 */ /* 0x000e6a0000100000 */
[----:B------:R-:W-:Y:S01]  /*53c0*/  MOV R13, 0xffffffff ;  /* 0xffffffff000d7802 */ /* 0x000fe20000000f00 */
[----:B-1----:R1:W-:Y:S05]  /*53d0*/  BMOV.32 B5, R29 ;  /* 0x0000001d05007356 */ /* 0x0023ea0000000000 */
[----:B------:R-:W-:Y:S01]  /*53e0*/  IMAD.MOV.U32 R37, RZ, RZ, R3 ;  /* 0x000000ffff257224 */ /* 0x000fe200078e0003 */
        /* <DEDUP_REMOVED lines=10> */
[----:B--2---:R-:W-:Y:S01]  /*5490*/  ISETP.NE.AND P0, PT, R16, RZ, PT ;  /* 0x000000ff1000720c */ /* 0x004fe20003f05270 */
[----:B------:R-:W-:-:S12]  /*54a0*/  IMAD.MOV.U32 R16, RZ, RZ, -0x1 ;  /* 0xffffffffff107424 */ /* 0x000fd800078e00ff */
[----:B-1----:R-:W-:Y:S05]  /*54b0*/  @P0 BRA `(.L_x_41) ;  /* 0x00000020009c0947 */ /* 0x002fea0003800000 */
[----:B------:R-:W-:-:S07]  /*54c0*/  IMAD.MOV.U32 R13, RZ, RZ, R28 ;  /* 0x000000ffff0d7224 */ /* 0x000fce00078e001c */
.L_x_48:
[----:B------:R-:W2:Y:S01]  /*54d0*/  LDG.E R29, desc[UR6][R24.64+0x20] ;  /* 0x00002006181d7981 */ /* 0x000ea2000c1e1900 */
[----:B------:R-:W-:Y:S01]  /*54e0*/  BSSY.RELIABLE B7, `(.L_x_49) ;  /* 0x000001a000077945 */ /* 0x000fe20003800100 */
[----:B------:R-:W-:Y:S01]  /*54f0*/  IMAD.MOV.U32 R14, RZ, RZ, -0x1 ;  /* 0xffffffffff0e7424 */ /* 0x000fe200078e00ff */
[----:B--2---:R-:W-:-:S13]  /*5500*/  ISETP.NE.AND P0, PT, R29, R28, PT ;  /* 0x0000001c1d00720c */ /* 0x004fda0003f05270 */
[----:B------:R-:W-:Y:S05]  /*5510*/  @!P0 BRA `(.L_x_50) ;  /* 0x0000000000588947 */ /* 0x000fea0003800000 */
[----:B-1----:R-:W-:Y:S01]  /*5520*/  MOV R26, UR8 ;  /* 0x00000008001a7c02 */ /* 0x002fe20008000f00 */
[----:B------:R-:W-:Y:S02]  /*5530*/  IMAD.U32 R27, RZ, RZ, UR9 ;  /* 0x00000009ff1b7e24 */ /* 0x000fe4000f8e00ff */
[----:B------:R-:W-:Y:S02]  /*5540*/  HFMA2 R18, -RZ, RZ, 0, 0 ;  /* 0x00000000ff127431 */ /* 0x000fe400000001ff */
[----:B------:R-:W-:Y:S02]  /*5550*/  IMAD.MOV.U32 R19, RZ, RZ, 0x1 ;  /* 0x00000001ff137424 */ /* 0x000fe400078e00ff */
[----:B------:R-:W-:-:S06]  /*5560*/  IMAD.WIDE R16, R29, 0x4, R26 ;  /* 0x000000041d107825 */ /* 0x000fcc00078e021a */
[----:B------:R0:W2:Y:S01]  /*5570*/  ATOMG.E.CAS.STRONG.GPU PT, R16, [R16], R18, R19 ;  /* 0x00000012101073a9 */ /* 0x0000a200001ee113 */
[----:B------:R-:W-:Y:S01]  /*5580*/  IMAD.MOV.U32 R14, RZ, RZ, -0x1 ;  /* 0xffffffffff0e7424 */ /* 0x000fe200078e00ff */
[----:B------:R-:W-:Y:S01]  /*5590*/  MOV R15, 0xffffffff ;  /* 0xffffffff000f7802 */ /* 0x000fe20000000f00 */
[----:B------:R-:W-:Y:S01]  /*55a0*/  IMAD.MOV.U32 R37, RZ, RZ, R3 ;  /* 0x000000ffff257224 */ /* 0x000fe200078e0003 */
[----:B------:R-:W-:Y:S01]  /*55b0*/  MOV R32, 0xffffffff ;  /* 0xffffffff00207802 */ /* 0x000fe20000000f00 */
[----:B------:R-:W-:Y:S01]  /*55c0*/  IMAD.MOV.U32 R31, RZ, RZ, -0x1 ;  /* 0xffffffffff1f7424 */ /* 0x000fe200078e00ff */
[----:B------:R-:W-:Y:S01]  /*55d0*/  MOV R39, 0xffffffff ;  /* 0xffffffff00277802 */ /* 0x000fe20000000f00 */
[----:B------:R-:W-:Y:S02]  /*55e0*/  IMAD.MOV.U32 R33, RZ, RZ, -0x1 ;  /* 0xffffffffff217424 */ /* 0x000fe400078e00ff */
[----:B------:R-:W-:Y:S02]  /*55f0*/  IMAD.MOV.U32 R41, RZ, RZ, -0x1 ;  /* 0xffffffffff297424 */ /* 0x000fe400078e00ff */
[----:B0-----:R-:W-:Y:S01]  /*5600*/  IMAD.MOV.U32 R17, RZ, RZ, -0x1 ;  /* 0xffffffffff117424 */ /* 0x001fe200078e00ff */
[----:B------:R-:W-:Y:S01]  /*5610*/  MOV R18, 0xffffffff ;  /* 0xffffffff00127802 */ /* 0x000fe20000000f00 */
[----:B------:R-:W-:Y:S01]  /*5620*/  IMAD.MOV.U32 R19, RZ, RZ, -0x1 ;  /* 0xffffffffff137424 */ /* 0x000fe200078e00ff */
[----:B--2---:R-:W-:Y:S01]  /*5630*/  ISETP.NE.AND P0, PT, R16, RZ, PT ;  /* 0x000000ff1000720c */ /* 0x004fe20003f05270 */
[----:B------:R-:W-:-:S12]  /*5640*/  IMAD.MOV.U32 R16, RZ, RZ, -0x1 ;  /* 0xffffffffff107424 */ /* 0x000fd800078e00ff */
[----:B------:R-:W-:Y:S05]  /*5650*/  @P0 BREAK.RELIABLE B7 ;  /* 0x0000000000070942 */ /* 0x000fea0003800100 */
[----:B------:R-:W-:Y:S05]  /*5660*/  @P0 BRA `(.L_x_41) ;  /* 0x0000002000300947 */ /* 0x000fea0003800000 */
[----:B------:R-:W-:-:S07]  /*5670*/  IMAD.MOV.U32 R14, RZ, RZ, R29 ;  /* 0x000000ffff0e7224 */ /* 0x000fce00078e001d */
.L_x_50:
[----:B-1----:R-:W-:Y:S05]  /*5680*/  BSYNC.RELIABLE B7 ;  /* 0x0000000000077941 */ /* 0x002fea0003800100 */
.L_x_49:
[----:B------:R-:W2:Y:S01]  /*5690*/  LDG.E R28, desc[UR6][R24.64+0x24] ;  /* 0x00002406181c7981 */ /* 0x000ea2000c1e1900 */
[----:B------:R-:W-:Y:S01]  /*56a0*/  BSSY.RELIABLE B3, `(.L_x_51) ;  /* 0x0000019000037945 */ /* 0x000fe20003800100 */
[----:B------:R-:W-:Y:S01]  /*56b0*/  IMAD.MOV.U32 R15, RZ, RZ, -0x1 ;  /* 0xffffffffff0f7424 */ /* 0x000fe200078e00ff */
[----:B--2---:R-:W-:-:S13]  /*56c0*/  ISETP.NE.AND P0, PT, R28, R29, PT ;  /* 0x0000001d1c00720c */ /* 0x004fda0003f05270 */
[----:B------:R-:W-:Y:S05]  /*56d0*/  @!P0 BRA `(.L_x_52) ;  /* 0x0000000000548947 */ /* 0x000fea0003800000 */
[----:B------:R-:W-:Y:S01]  /*56e0*/  MOV R26, UR8 ;  /* 0x00000008001a7c02 */ /* 0x000fe20008000f00 */
[----:B------:R-:W-:Y:S02]  /*56f0*/  IMAD.U32 R27, RZ, RZ, UR9 ;  /* 0x00000009ff1b7e24 */ /* 0x000fe4000f8e00ff */
[----:B------:R-:W-:Y:S02]  /*5700*/  HFMA2 R18, -RZ, RZ, 0, 0 ;  /* 0x00000000ff127431 */ /* 0x000fe400000001ff */
[----:B------:R-:W-:Y:S02]  /*5710*/  IMAD.MOV.U32 R19, RZ, RZ, 0x1 ;  /* 0x00000001ff137424 */ /* 0x000fe400078e00ff */
[----:B------:R-:W-:-:S06]  /*5720*/  IMAD.WIDE R16, R28, 0x4, R26 ;  /* 0x000000041c107825 */ /* 0x000fcc00078e021a */
[----:B------:R0:W2:Y:S01]  /*5730*/  ATOMG.E.CAS.STRONG.GPU PT, R16, [R16], R18, R19 ;  /* 0x00000012101073a9 */ /* 0x0000a200001ee113 */
[----:B------:R-:W-:Y:S01]  /*5740*/  IMAD.MOV.U32 R15, RZ, RZ, -0x1 ;  /* 0xffffffffff0f7424 */ /* 0x000fe200078e00ff */
[----:B------:R-:W-:Y:S01]  /*5750*/  MOV R33, 0xffffffff ;  /* 0xffffffff00217802 */ /* 0x000fe20000000f00 */
[----:B------:R-:W-:Y:S02]  /*5760*/  IMAD.MOV.U32 R37, RZ, RZ, R3 ;  /* 0x000000ffff257224 */ /* 0x000fe400078e0003 */
[----:B------:R-:W-:Y:S02]  /*5770*/  IMAD.MOV.U32 R31, RZ, RZ, -0x1 ;  /* 0xffffffffff1f7424 */ /* 0x000fe400078e00ff */
[----:B------:R-:W-:Y:S02]  /*5780*/  IMAD.MOV.U32 R32, RZ, RZ, -0x1 ;  /* 0xffffffffff207424 */ /* 0x000fe400078e00ff */
[----:B------:R-:W-:Y:S02]  /*5790*/  IMAD.MOV.U32 R41, RZ, RZ, -0x1 ;  /* 0xffffffffff297424 */ /* 0x000fe400078e00ff */
[----:B------:R-:W-:-:S02]  /*57a0*/  IMAD.MOV.U32 R39, RZ, RZ, -0x1 ;  /* 0xffffffffff277424 */ /* 0x000fc400078e00ff */
[----:B0-----:R-:W-:Y:S01]  /*57b0*/  IMAD.MOV.U32 R17, RZ, RZ, -0x1 ;  /* 0xffffffffff117424 */ /* 0x001fe200078e00ff */
[----:B------:R-:W-:Y:S01]  /*57c0*/  MOV R19, 0xffffffff ;  /* 0xffffffff00137802 */ /* 0x000fe20000000f00 */
[----:B------:R-:W-:Y:S01]  /*57d0*/  IMAD.MOV.U32 R18, RZ, RZ, -0x1 ;  /* 0xffffffffff127424 */ /* 0x000fe200078e00ff */
[----:B--2---:R-:W-:Y:S02]  /*57e0*/  ISETP.NE.AND P0, PT, R16, RZ, PT ;  /* 0x000000ff1000720c */ /* 0x004fe40003f05270 */
[----:B------:R-:W-:-:S11]  /*57f0*/  MOV R16, 0xffffffff ;  /* 0xffffffff00107802 */ /* 0x000fd60000000f00 */
[----:B------:R-:W-:Y:S05]  /*5800*/  @P0 BREAK.RELIABLE B3 ;  /* 0x0000000000030942 */ /* 0x000fea0003800100 */
[----:B------:R-:W-:Y:S05]  /*5810*/  @P0 BRA `(.L_x_41) ;  /* 0x0000001c00c40947 */ /* 0x000fea0003800000 */
[----:B------:R-:W-:-:S07]  /*5820*/  MOV R15, R28 ;  /* 0x0000001c000f7202 */ /* 0x000fce0000000f00 */
.L_x_52:
[----:B------:R-:W-:Y:S05]  /*5830*/  BSYNC.RELIABLE B3 ;  /* 0x0000000000037941 */ /* 0x000fea0003800100 */
.L_x_51:
[----:B------:R-:W2:Y:S01]  /*5840*/  LDG.E R29, desc[UR6][R24.64+0x28] ;  /* 0x00002806181d7981 */ /* 0x000ea2000c1e1900 */
[----:B------:R-:W-:Y:S01]  /*5850*/  BSSY.RELIABLE B1, `(.L_x_53) ;  /* 0x0000018000017945 */ /* 0x000fe20003800100 */
[----:B------:R-:W-:Y:S01]  /*5860*/  IMAD.MOV.U32 R16, RZ, RZ, -0x1 ;  /* 0xffffffffff107424 */ /* 0x000fe200078e00ff */
[----:B--2---:R-:W-:-:S13]  /*5870*/  ISETP.NE.AND P0, PT, R29, R28, PT ;  /* 0x0000001c1d00720c */ /* 0x004fda0003f05270 */
[----:B------:R-:W-:Y:S05]  /*5880*/  @!P0 BRA `(.L_x_54) ;  /* 0x0000000000508947 */ /* 0x000fea0003800000 */
[----:B------:R-:W-:Y:S01]  /*5890*/  MOV R27, UR9 ;  /* 0x00000009001b7c02 */ /* 0x000fe20008000f00 */
[----:B------:R-:W-:Y:S02]  /*58a0*/  IMAD.U32 R26, RZ, RZ, UR8 ;  /* 0x00000008ff1a7e24 */ /* 0x000fe4000f8e00ff */
[----:B------:R-:W-:Y:S02]  /*58b0*/  IMAD.MOV.U32 R33, RZ, RZ, 0x1 ;  /* 0x00000001ff217424 */ /* 0x000fe400078e00ff */
[----:B------:R-:W-:-:S04]  /*58c0*/  IMAD.WIDE R18, R29, 0x4, R26 ;  /* 0x000000041d127825 */ /* 0x000fc800078e021a */
[----:B------:R-:W-:-:S05]  /*58d0*/  IMAD.MOV.U32 R32, RZ, RZ, RZ ;  /* 0x000000ffff207224 */ /* 0x000fca00078e00ff */
[----:B------:R0:W2:Y:S01]  /*58e0*/  ATOMG.E.CAS.STRONG.GPU PT, R18, [R18], R32, R33 ;  /* 0x00000020121273a9 */ /* 0x0000a200001ee121 */
[----:B------:R-:W-:Y:S01]  /*58f0*/  MOV R16, 0xffffffff ;  /* 0xffffffff00107802 */ /* 0x000fe20000000f00 */
[----:B------:R-:W-:Y:S01]  /*5900*/  IMAD.MOV.U32 R37, RZ, RZ, R3 ;  /* 0x000000ffff257224 */ /* 0x000fe200078e0003 */
[----:B------:R-:W-:Y:S01]  /*5910*/  MOV R39, 0xffffffff ;  /* 0xffffffff00277802 */ /* 0x000fe20000000f00 */
[----:B------:R-:W-:Y:S02]  /*5920*/  IMAD.MOV.U32 R17, RZ, RZ, -0x1 ;  /* 0xffffffffff117424 */ /* 0x000fe400078e00ff */
[----:B------:R-:W-:Y:S02]  /*5930*/  IMAD.MOV.U32 R31, RZ, RZ, -0x1 ;  /* 0xffffffffff1f7424 */ /* 0x000fe400078e00ff */
[----:B------:R-:W-:Y:S02]  /*5940*/  IMAD.MOV.U32 R41, RZ, RZ, -0x1 ;  /* 0xffffffffff297424 */ /* 0x000fe400078e00ff */
[----:B0-----:R-:W-:Y:S01]  /*5950*/  IMAD.MOV.U32 R19, RZ, RZ, -0x1 ;  /* 0xffffffffff137424 */ /* 0x001fe200078e00ff */
[----:B------:R-:W-:Y:S01]  /*5960*/  MOV R32, 0xffffffff ;  /* 0xffffffff00207802 */ /* 0x000fe20000000f00 */
[----:B------:R-:W-:Y:S01]  /*5970*/  IMAD.MOV.U32 R33, RZ, RZ, -0x1 ;  /* 0xffffffffff217424 */ /* 0x000fe200078e00ff */
[----:B--2---:R-:W-:-:S02]  /*5980*/  ISETP.NE.AND P0, PT, R18, RZ, PT ;  /* 0x000000ff1200720c */ /* 0x004fc40003f05270 */
[----:B------:R-:W-:-:S11]  /*5990*/  MOV R18, 0xffffffff ;  /* 0xffffffff00127802 */ /* 0x000fd60000000f00 */
[----:B------:R-:W-:Y:S05]  /*59a0*/  @P0 BREAK.RELIABLE B1 ;  /* 0x0000000000010942 */ /* 0x000fea0003800100 */
[----:B------:R-:W-:Y:S05]  /*59b0*/  @P0 BRA `(.L_x_41) ;  /* 0x0000001c005c0947 */ /* 0x000fea0003800000 */
[----:B------:R-:W-:-:S07]  /*59c0*/  IMAD.MOV.U32 R16, RZ, RZ, R29 ;  /* 0x000000ffff107224 */ /* 0x000fce00078e001d */
.L_x_54:
[----:B------:R-:W-:Y:S05]  /*59d0*/  BSYNC.RELIABLE B1 ;  /* 0x0000000000017941 */ /* 0x000fea0003800100 */
.L_x_53:
        /* <DEDUP_REMOVED lines=15> */
[----:B------:R-:W-:Y:S02]  /*5ad0*/  IMAD.MOV.U32 R31, RZ, RZ, -0x1 ;  /* 0xffffffffff1f7424 */ /* 0x000fe400078e00ff */
[----:B------:R-:W-:Y:S02]  /*5ae0*/  IMAD.MOV.U32 R33, RZ, RZ, -0x1 ;  /* 0xffffffffff217424 */ /* 0x000fe400078e00ff */
[----:B------:R-:W-:Y:S02]  /*5af0*/  IMAD.MOV.U32 R41, RZ, RZ, -0x1 ;  /* 0xffffffffff297424 */ /* 0x000fe400078e00ff */
[----:B0-----:R-:W-:Y:S01]  /*5b00*/  IMAD.MOV.U32 R19, RZ, RZ, -0x1 ;  /* 0xffffffffff137424 */ /* 0x001fe200078e00ff */
[----:B--2---:R-:W-:-:S02]  /*5b10*/  ISETP.NE.AND P0, PT, R18, RZ, PT ;  /* 0x000000ff1200720c */ /* 0x004fc40003f05270 */
[----:B------:R-:W-:-:S11]  /*5b20*/  MOV R18, 0xffffffff ;  /* 0xffffffff00127802 */ /* 0x000fd60000000f00 */
[----:B------:R-:W-:Y:S05]  /*5b30*/  @P0 BREAK.RELIABLE B11 ;  /* 0x00000000000b0942 */ /* 0x000fea0003800100 */
[----:B------:R-:W-:Y:S05]  /*5b40*/  @P0 BRA `(.L_x_41) ;  /* 0x0000001800f80947 */ /* 0x000fea0003800000 */
[----:B------:R-:W-:-:S07]  /*5b50*/  IMAD.MOV.U32 R17, RZ, RZ, R35 ;  /* 0x000000ffff117224 */ /* 0x000fce00078e0023 */
.L_x_56:
[----:B------:R-:W-:Y:S05]  /*5b60*/  BSYNC.RELIABLE B11 ;  /* 0x00000000000b7941 */ /* 0x000fea0003800100 */
.L_x_55:
[----:B------:R-:W2:Y:S01]  /*5b70*/  LDG.E R34, desc[UR6][R24.64+0x30] ;  /* 0x0000300618227981 */ /* 0x000ea2000c1e1900 */
[----:B------:R-:W-:Y:S01]  /*5b80*/  BSSY.RELIABLE B5, `(.L_x_57) ;  /* 0x0000016000057945 */ /* 0x000fe20003800100 */
[----:B------:R-:W-:Y:S01]  /*5b90*/  IMAD.MOV.U32 R18, RZ, RZ, -0x1 ;  /* 0xffffffffff127424 */ /* 0x000fe200078e00ff */
[----:B--2---:R-:W-:-:S13]  /*5ba0*/  ISETP.NE.AND P0, PT, R34, R35, PT ;  /* 0x000000232200720c */ /* 0x004fda0003f05270 */
[----:B------:R-:W-:Y:S05]  /*5bb0*/  @!P0 BRA `(.L_x_58) ;  /* 0x0000000000488947 */ /* 0x000fea0003800000 */
[----:B------:R-:W-:Y:S01]  /*5bc0*/  MOV R26, UR8 ;  /* 0x00000008001a7c02 */ /* 0x000fe20008000f00 */
[----:B------:R-:W-:Y:S02]  /*5bd0*/  HFMA2 R28, -RZ, RZ, 0, 0 ;  /* 0x00000000ff1c7431 */ /* 0x000fe400000001ff */
[----:B------:R-:W-:Y:S02]  /*5be0*/  IMAD.U32 R27, RZ, RZ, UR9 ;  /* 0x00000009ff1b7e24 */ /* 0x000fe4000f8e00ff */
[----:B------:R-:W-:Y:S02]  /*5bf0*/  IMAD.MOV.U32 R29, RZ, RZ, 0x1 ;  /* 0x00000001ff1d7424 */ /* 0x000fe400078e00ff */
[----:B------:R-:W-:-:S05]  /*5c00*/  IMAD.WIDE R32, R34, 0x4, R26 ;  /* 0x0000000422207825 */ /* 0x000fca00078e021a */
[----:B------:R0:W2:Y:S01]  /*5c10*/  ATOMG.E.CAS.STRONG.GPU PT, R28, [R32], R28, R29 ;  /* 0x0000001c201c73a9 */ /* 0x0000a200001ee11d */
[----:B------:R-:W-:Y:S01]  /*5c20*/  IMAD.MOV.U32 R18, RZ, RZ, -0x1 ;  /* 0xffffffffff127424 */ /* 0x000fe200078e00ff */
[----:B------:R-:W-:Y:S01]  /*5c30*/  MOV R19, 0xffffffff ;  /* 0xffffffff00137802 */ /* 0x000fe20000000f00 */
[----:B------:R-:W-:Y:S02]  /*5c40*/  IMAD.MOV.U32 R37, RZ, RZ, R3 ;  /* 0x000000ffff257224 */ /* 0x000fe400078e0003 */
[----:B------:R-:W-:Y:S02]  /*5c50*/  IMAD.MOV.U32 R31, RZ, RZ, -0x1 ;  /* 0xffffffffff1f7424 */ /* 0x000fe400078e00ff */
[----:B------:R-:W-:Y:S02]  /*5c60*/  IMAD.MOV.U32 R41, RZ, RZ, -0x1 ;  /* 0xffffffffff297424 */ /* 0x000fe400078e00ff */
[----:B------:R-:W-:Y:S02]  /*5c70*/  IMAD.MOV.U32 R39, RZ, RZ, -0x1 ;  /* 0xffffffffff277424 */ /* 0x000fe400078e00ff */
[----:B0-----:R-:W-:Y:S01]  /*5c80*/  IMAD.MOV.U32 R32, RZ, RZ, -0x1 ;  /* 0xffffffffff207424 */ /* 0x001fe200078e00ff */
[----:B------:R-:W-:-:S02]  /*5c90*/  MOV R33, 0xffffffff ;  /* 0xffffffff00217802 */ /* 0x000fc40000000f00 */
[----:B--2---:R-:W-:-:S13]  /*5ca0*/  ISETP.NE.AND P0, PT, R28, RZ, PT ;  /* 0x000000ff1c00720c */ /* 0x004fda0003f05270 */
[----:B------:R-:W-:Y:S05]  /*5cb0*/  @P0 BREAK.RELIABLE B5 ;  /* 0x0000000000050942 */ /* 0x000fea0003800100 */
[----:B------:R-:W-:Y:S05]  /*5cc0*/  @P0 BRA `(.L_x_41) ;  /* 0x0000001800980947 */ /* 0x000fea0003800000 */
[----:B------:R-:W-:-:S07]  /*5cd0*/  MOV R18, R34 ;  /* 0x0000002200127202 */ /* 0x000fce0000000f00 */
.L_x_58:
[----:B------:R-:W-:Y:S05]  /*5ce0*/  BSYNC.RELIABLE B5 ;  /* 0x0000000000057941 */ /* 0x000fea0003800100 */
.L_x_57:
[----:B------:R-:W2:Y:S01]  /*5cf0*/  LDG.E R35, desc[UR6][R24.64+0x34] ;  /* 0x0000340618237981 */ /* 0x000ea2000c1e1900 */
[----:B------:R-:W-:Y:S01]  /*5d00*/  BSSY.RELIABLE B8, `(.L_x_59) ;  /* 0x0000015000087945 */ /* 0x000fe20003800100 */
[----:B------:R-:W-:Y:S01]  /*5d10*/  IMAD.MOV.U32 R19, RZ, RZ, -0x1 ;  /* 0xffffffffff137424 */ /* 0x000fe200078e00ff */
[----:B--2---:R-:W-:-:S13]  /*5d20*/  ISETP.NE.AND P0, PT, R35, R34, PT ;  /* 0x000000222300720c */ /* 0x004fda0003f05270 */
[----:B------:R-:W-:Y:S05]  /*5d30*/  @!P0 BRA `(.L_x_60) ;  /* 0x0000000000448947 */ /* 0x000fea0003800000 */
[----:B------:R-:W-:Y:S01]  /*5d40*/  MOV R27, UR9 ;  /* 0x00000009001b7c02 */ /* 0x000fe20008000f00 */
[----:B------:R-:W-:Y:S02]  /*5d50*/  IMAD.U32 R26, RZ, RZ, UR8 ;  /* 0x00000008ff1a7e24 */ /* 0x000fe4000f8e00ff */
[----:B------:R-:W-:Y:S02]  /*5d60*/  IMAD.MOV.U32 R28, RZ, RZ, RZ ;  /* 0x000000ffff1c7224 */ /* 0x000fe400078e00ff */
[----:B------:R-:W-:Y:S02]  /*5d70*/  IMAD.MOV.U32 R29, RZ, RZ, 0x1 ;  /* 0x00000001ff1d7424 */ /* 0x000fe400078e00ff */
[----:B------:R-:W-:-:S05]  /*5d80*/  IMAD.WIDE R32, R35, 0x4, R26 ;  /* 0x0000000423207825 */ /* 0x000fca00078e021a */
[----:B------:R0:W2:Y:S01]  /*5d90*/  ATOMG.E.CAS.STRONG.GPU PT, R28, [R32], R28, R29 ;  /* 0x0000001c201c73a9 */ /* 0x0000a200001ee11d */
[----:B------:R-:W-:Y:S01]  /*5da0*/  MOV R19, 0xffffffff ;  /* 0xffffffff00137802 */ /* 0x000fe20000000f00 */
[----:B------:R-:W-:Y:S01]  /*5db0*/  IMAD.MOV.U32 R37, RZ, RZ, R3 ;  /* 0x000000ffff257224 */ /* 0x000fe200078e0003 */
[----:B------:R-:W-:Y:S01]  /*5dc0*/  MOV R39, 0xffffffff ;  /* 0xffffffff00277802 */ /* 0x000fe20000000f00 */
[----:B------:R-:W-:Y:S02]  /*5dd0*/  IMAD.MOV.U32 R31, RZ, RZ, -0x1 ;  /* 0xffffffffff1f7424 */ /* 0x000fe400078e00ff */
[----:B------:R-:W-:Y:S01]  /*5de0*/  IMAD.MOV.U32 R41, RZ, RZ, -0x1 ;  /* 0xffffffffff297424 */ /* 0x000fe200078e00ff */
[----:B0-----:R-:W-:Y:S01]  /*5df0*/  MOV R32, 0xffffffff ;  /* 0xffffffff00207802 */ /* 0x001fe20000000f00 */
[----:B------:R-:W-:Y:S01]  /*5e00*/  IMAD.MOV.U32 R33, RZ, RZ, -0x1 ;  /* 0xffffffffff217424 */ /* 0x000fe200078e00ff */
[----:B--2---:R-:W-:-:S13]  /*5e10*/  ISETP.NE.AND P0, PT, R28, RZ, PT ;  /* 0x000000ff1c00720c */ /* 0x004fda0003f05270 */
[----:B------:R-:W-:Y:S05]  /*5e20*/  @P0 BREAK.RELIABLE B8 ;  /* 0x0000000000080942 */ /* 0x000fea0003800100 */
[----:B------:R-:W-:Y:S05]  /*5e30*/  @P0 BRA `(.L_x_41) ;  /* 0x00000018003c0947 */ /* 0x000fea0003800000 */
[----:B------:R-:W-:-:S07]  /*5e40*/  IMAD.MOV.U32 R19, RZ, RZ, R35 ;  /* 0x000000ffff137224 */ /* 0x000fce00078e0023 */
.L_x_60:
[----:B------:R-:W-:Y:S05]  /*5e50*/  BSYNC.RELIABLE B8 ;  /* 0x0000000000087941 */ /* 0x000fea0003800100 */
.L_x_59:
        /* <DEDUP_REMOVED lines=14> */
[----:B------:R-:W-:Y:S01]  /*5f40*/  IMAD.MOV.U32 R41, RZ, RZ, -0x1 ;  /* 0xffffffffff297424 */ /* 0x000fe200078e00ff */
[----:B0-----:R-:W-:Y:S01]  /*5f50*/  MOV R32, 0xffffffff ;  /* 0xffffffff00207802 */ /* 0x001fe20000000f00 */
[----:B------:R-:W-:Y:S01]  /*5f60*/  IMAD.MOV.U32 R33, RZ, RZ, -0x1 ;  /* 0xffffffffff217424 */ /* 0x000fe200078e00ff */
[----:B--2---:R-:W-:-:S13]  /*5f70*/  ISETP.NE.AND P0, PT, R28, RZ, PT ;  /* 0x000000ff1c00720c */ /* 0x004fda0003f05270 */
[----:B------:R-:W-:Y:S05]  /*5f80*/  @P0 BREAK.RELIABLE B9 ;  /* 0x0000000000090942 */ /* 0x000fea0003800100 */
[----:B------:R-:W-:Y:S05]  /*5f90*/  @P0 BRA `(.L_x_41) ;  /* 0x0000001400e40947 */ /* 0x000fea0003800000 */
[----:B------:R-:W-:-:S07]  /*5fa0*/  IMAD.MOV.U32 R31, RZ, RZ, R34 ;  /* 0x000000ffff1f7224 */ /* 0x000fce00078e0022 */
.L_x_62:
[----:B------:R-:W-:Y:S05]  /*5fb0*/  BSYNC.RELIABLE B9 ;  /* 0x0000000000097941 */ /* 0x000fea0003800100 */
.L_x_61:
        /* <DEDUP_REMOVED lines=15> */
[----:B0-----:R-:W-:Y:S01]  /*60b0*/  IMAD.MOV.U32 R39, RZ, RZ, -0x1 ;  /* 0xffffffffff277424 */ /* 0x001fe200078e00ff */
[----:B--2---:R-:W-:-:S13]  /*60c0*/  ISETP.NE.AND P0, PT, R28, RZ, PT ;  /* 0x000000ff1c00720c */ /* 0x004fda0003f05270 */
[----:B------:R-:W-:Y:S05]  /*60d0*/  @P0 BREAK.RELIABLE B0 ;  /* 0x0000000000000942 */ /* 0x000fea0003800100 */
[----:B------:R-:W-:Y:S05]  /*60e0*/  @P0 BRA `(.L_x_41) ;  /* 0x0000001400900947 */ /* 0x000fea0003800000 */
[----:B------:R-:W-:-:S07]  /*60f0*/  MOV R32, R35 ;  /* 0x0000002300207202 */ /* 0x000fce0000000f00 */
.L_x_64:
[----:B------:R-:W-:Y:S05]  /*6100*/  BSYNC.RELIABLE B0 ;  /* 0x0000000000007941 */ /* 0x000fea0003800100 */
.L_x_63:
        /* <DEDUP_REMOVED lines=12> */
[----:B------:R-:W-:Y:S02]  /*61d0*/  IMAD.MOV.U32 R37, RZ, RZ, R3 ;  /* 0x000000ffff257224 */ /* 0x000fe400078e0003 */
[----:B------:R-:W-:Y:S01]  /*61e0*/  IMAD.MOV.U32 R41, RZ, RZ, -0x1 ;  /* 0xffffffffff297424 */ /* 0x000fe200078e00ff */
[----:B0-----:R-:W-:Y:S02]  /*61f0*/  MOV R39, 0xffffffff ;  /* 0xffffffff00277802 */ /* 0x001fe40000000f00 */
[----:B--2---:R-:W-:-:S13]  /*6200*/  ISETP.NE.AND P0, PT, R28, RZ, PT ;  /* 0x000000ff1c00720c */ /* 0x004fda0003f05270 */
[----:B------:R-:W-:Y:S05]  /*6210*/  @P0 BREAK.RELIABLE B6 ;  /* 0x0000000000060942 */ /* 0x000fea0003800100 */
[----:B------:R-:W-:Y:S05]  /*6220*/  @P0 BRA `(.L_x_41) ;  /* 0x0000001400400947 */ /* 0x000fea0003800000 */
[----:B------:R-:W-:-:S07]  /*6230*/  IMAD.MOV.U32 R33, RZ, RZ, R34 ;  /* 0x000000ffff217224 */ /* 0x000fce00078e0022 */
.L_x_66:
[----:B------:R-:W-:Y:S05]  /*6240*/  BSYNC.RELIABLE B6 ;  /* 0x0000000000067941 */ /* 0x000fea0003800100 */
.L_x_65:
[----:B------:R-:W2:Y:S01]  /*6250*/  LDG.E R35, desc[UR6][R24.64+0x44] ;  /* 0x0000440618237981 */ /* 0x000ea2000c1e1900 */
[----:B------:R-:W-:Y:S01]  /*6260*/  BSSY.RELIABLE B4, `(.L_x_67) ;  /* 0x0000011000047945 */ /* 0x000fe20003800100 */
[----:B--2---:R-:W-:Y:S01]  /*6270*/  ISETP.NE.AND P0, PT, R35, R34, PT ;  /* 0x000000222300720c */ /* 0x004fe20003f05270 */
[----:B------:R-:W-:-:S12]  /*6280*/  IMAD.MOV.U32 R34, RZ, RZ, -0x1 ;  /* 0xffffffffff227424 */ /* 0x000fd800078e00ff */
[----:B------:R-:W-:Y:S05]  /*6290*/  @!P0 BRA `(.L_x_68) ;  /* 0x0000000000348947 */ /* 0x000fea0003800000 */
[----:B------:R-:W-:Y:S01]  /*62a0*/  MOV R26, UR8 ;  /* 0x00000008001a7c02 */ /* 0x000fe20008000f00 */
[----:B------:R-:W-:Y:S02]  /*62b0*/  HFMA2 R28, -RZ, RZ, 0, 0 ;  /* 0x00000000ff1c7431 */ /* 0x000fe400000001ff */
[----:B------:R-:W-:Y:S02]  /*62c0*/  IMAD.U32 R27, RZ, RZ, UR9 ;  /* 0x00000009ff1b7e24 */ /* 0x000fe4000f8e00ff */
[----:B------:R-:W-:Y:S02]  /*62d0*/  IMAD.MOV.U32 R29, RZ, RZ, 0x1 ;  /* 0x00000001ff1d7424 */ /* 0x000fe400078e00ff */
[----:B------:R-:W-:-:S05]  /*62e0*/  IMAD.WIDE R38, R35, 0x4, R26 ;  /* 0x0000000423267825 */ /* 0x000fca00078e021a */
[----:B------:R0:W2:Y:S01]  /*62f0*/  ATOMG.E.CAS.STRONG.GPU PT, R28, [R38], R28, R29 ;  /* 0x0000001c261c73a9 */ /* 0x0000a200001ee11d */
[----:B------:R-:W-:Y:S02]  /*6300*/  IMAD.MOV.U32 R41, RZ, RZ, -0x1 ;  /* 0xffffffffff297424 */ /* 0x000fe400078e00ff */
[----:B------:R-:W-:Y:S01]  /*6310*/  IMAD.MOV.U32 R37, RZ, RZ, R3 ;  /* 0x000000ffff257224 */ /* 0x000fe200078e0003 */
[----:B0-----:R-:W-:Y:S02]  /*6320*/  MOV R39, 0xffffffff ;  /* 0xffffffff00277802 */ /* 0x001fe40000000f00 */
[----:B--2---:R-:W-:-:S13]  /*6330*/  ISETP.NE.AND P0, PT, R28, RZ, PT ;  /* 0x000000ff1c00720c */ /* 0x004fda0003f05270 */
[----:B------:R-:W-:Y:S05]  /*6340*/  @P0 BREAK.RELIABLE B4 ;  /* 0x0000000000040942 */ /* 0x000fea0003800100 */
[----:B------:R-:W-:Y:S05]  /*6350*/  @P0 BRA `(.L_x_41) ;  /* 0x0000001000f40947 */ /* 0x000fea0003800000 */
[----:B------:R-:W-:-:S07]  /*6360*/  IMAD.MOV.U32 R34, RZ, RZ, R35 ;  /* 0x000000ffff227224 */ /* 0x000fce00078e0023 */
.L_x_68:
[----:B------:R-:W-:Y:S05]  /*6370*/  BSYNC.RELIABLE B4 ;  /* 0x0000000000047941 */ /* 0x000fea0003800100 */
.L_x_67:
        /* <DEDUP_REMOVED lines=13> */
[----:B0-----:R-:W-:Y:S02]  /*6450*/  MOV R41, R34 ;  /* 0x0000002200297202 */ /* 0x001fe40000000f00 */
[----:B--2---:R-:W-:-:S13]  /*6460*/  ISETP.NE.AND P0, PT, R28, RZ, PT ;  /* 0x000000ff1c00720c */ /* 0x004fda0003f05270 */
[----:B------:R-:W-:Y:S05]  /*6470*/  @P0 BREAK.RELIABLE B2 ;  /* 0x0000000000020942 */ /* 0x000fea0003800100 */
[----:B------:R-:W-:Y:S05]  /*6480*/  @P0 BRA `(.L_x_41) ;  /* 0x0000001000a80947 */ /* 0x000fea0003800000 */
[----:B------:R-:W-:-:S07]  /*6490*/  IMAD.MOV.U32 R39, RZ, RZ, R36 ;  /* 0x000000ffff277224 */ /* 0x000fce00078e0024 */
.L_x_70:
[----:B------:R-:W-:Y:S05]  /*64a0*/  BSYNC.RELIABLE B2 ;  /* 0x0000000000027941 */ /* 0x000fea0003800100 */
.L_x_69:
[----:B------:R-:W2:Y:S01]  /*64b0*/  LDG.E R41, desc[UR6][R24.64+0x4c] ;  /* 0x00004c0618297981 */ /* 0x000ea2000c1e1900 */
[----:B------:R-:W-:Y:S01]  /*64c0*/  BSSY.RELIABLE B10, `(.L_x_71) ;  /* 0x000000e0000a7945 */ /* 0x000fe20003800100 */
        /* <DEDUP_REMOVED lines=8> */
[----:B------:R-:W-:Y:S01]  /*6550*/  MOV R37, R3 ;  /* 0x0000000300257202 */ /* 0x000fe20000000f00 */
[----:B0-----:R-:W-:Y:S01]  /*6560*/  IMAD.MOV.U32 R41, RZ, RZ, R34 ;  /* 0x000000ffff297224 */ /* 0x001fe200078e0022 */
[----:B--2---:R-:W-:-:S13]  /*6570*/  ISETP.NE.AND P0, PT, R28, RZ, PT ;  /* 0x000000ff1c00720c */ /* 0x004fda0003f05270 */
[----:B------:R-:W-:Y:S05]  /*6580*/  @P0 BREAK.RELIABLE B10 ;  /* 0x00000000000a0942 */ /* 0x000fea0003800100 */
[----:B------:R-:W-:Y:S05]  /*6590*/  @P0 BRA `(.L_x_41) ;  /* 0x0000001000640947 */ /* 0x000fea0003800000 */
.L_x_72:
[----:B------:R-:W-:Y:S05]  /*65a0*/  BSYNC.RELIABLE B10 ;  /* 0x00000000000a7941 */ /* 0x000fea0003800100 */
.L_x_71:
[----:B------:R-:W2:Y:S02]  /*65b0*/  LDG.E R5, desc[UR6][R24.64] ;  /* 0x0000000618057981 */ /* 0x000ea4000c1e1900 */
[----:B--2---:R-:W-:-:S13]  /*65c0*/  ISETP.NE.AND P0, PT, R5, -0x1, PT ;  /* 0xffffffff0500780c */ /* 0x004fda0003f05270 */
[----:B------:R-:W0:Y:S02]  /*65d0*/  @P0 LDC.64 R6, c[0x0][0x388] ;  /* 0x0000e200ff060b82 */ /* 0x000e240000000a00 */
[----:B0-----:R-:W-:-:S05]  /*65e0*/  @P0 IMAD.WIDE R6, R5, 0x4, R6 ;  /* 0x0000000405060825 */ /* 0x001fca00078e0206 */
[----:B------:R-:W2:Y:S02]  /*65f0*/  @P0 LDG.E R3, desc[UR6][R6.64] ;  /* 0x0000000606030981 */ /* 0x000ea4000c1e1900 */
[----:B--2---:R-:W-:-:S05]  /*6600*/  @P0 VIADD R3, R3, 0x1 ;  /* 0x0000000103030836 */ /* 0x004fca0000000000 */
[----:B------:R0:W-:Y:S04]  /*6610*/  @P0 STG.E desc[UR6][R6.64], R3 ;  /* 0x0000000306000986 */ /* 0x0001e8000c101906 */
[----:B------:R-:W2:Y:S02]  /*6620*/  LDG.E R10, desc[UR6][R24.64+0x4] ;  /* 0x00000406180a7981 */ /* 0x000ea4000c1e1900 */
[----:B--2---:R-:W-:-:S13]  /*6630*/  ISETP.NE.AND P0, PT, R10, R5, PT ;  /* 0x000000050a00720c */ /* 0x004fda0003f05270 */
[----:B------:R-:W1:Y:S02]  /*6640*/  @P0 LDC.64 R8, c[0x0][0x388] ;  /* 0x0000e200ff080b82 */ /* 0x000e640000000a00 */
[----:B-1----:R-:W-:-:S05]  /*6650*/  @P0 IMAD.WIDE R8, R10, 0x4, R8 ;  /* 0x000000040a080825 */ /* 0x002fca00078e0208 */
[----:B------:R-:W2:Y:S02]  /*6660*/  @P0 LDG.E R5, desc[UR6][R8.64] ;  /* 0x0000000608050981 */ /* 0x000ea4000c1e1900 */
[----:B--2---:R-:W-:-:S05]  /*6670*/  @P0 IADD3 R5, PT, PT, R5, 0x1, RZ ;  /* 0x0000000105050810 */ /* 0x004fca0007ffe0ff */
[----:B------:R1:W-:Y:S04]  /*6680*/  @P0 STG.E desc[UR6][R8.64], R5 ;  /* 0x0000000508000986 */ /* 0x0003e8000c101906 */
[----:B------:R-:W2:Y:S02]  /*6690*/  LDG.E R13, desc[UR6][R24.64+0x8] ;  /* 0x00000806180d7981 */ /* 0x000ea4000c1e1900 */
[----:B--2---:R-:W-:-:S13]  /*66a0*/  ISETP.NE.AND P0, PT, R13, R10, PT ;  /* 0x0000000a0d00720c */ /* 0x004fda0003f05270 */
        /* <DEDUP_REMOVED lines=10> */
[----:B--2---:R-:W-:-:S05]  /*6750*/  @P0 VIADD R5, R5, 0x1 ;  /* 0x0000000105050836 */ /* 0x004fca0000000000 */
[----:B------:R1:W-:Y:S04]  /*6760*/  @P0 STG.E desc[UR6][R8.64], R5 ;  /* 0x0000000508000986 */ /* 0x0003e8000c101906 */
[----:B------:R-:W2:Y:S02]  /*6770*/  LDG.E R13, desc[UR6][R24.64+0x10] ;  /* 0x00001006180d7981 */ /* 0x000ea4000c1e1900 */
[----:B--2---:R-:W-:-:S13]  /*6780*/  ISETP.NE.AND P0, PT, R13, R12, PT ;  /* 0x0000000c0d00720c */ /* 0x004fda0003f05270 */
[----:B------:R-:W0:Y:S02]  /*6790*/  @P0 LDC.64 R10, c[0x0][0x388] ;  /* 0x0000e200ff0a0b82 */ /* 0x000e240000000a00 */
[----:B0-----:R-:W-:-:S05]  /*67a0*/  @P0 IMAD.WIDE R6, R13, 0x4, R10 ;  /* 0x000000040d060825 */ /* 0x001fca00078e020a */
[----:B------:R-:W2:Y:S02]  /*67b0*/  @P0 LDG.E R3, desc[UR6][R6.64] ;  /* 0x0000000606030981 */ /* 0x000ea4000c1e1900 */
[----:B--2---:R-:W-:-:S05]  /*67c0*/  @P0 IADD3 R3, PT, PT, R3, 0x1, RZ ;  /* 0x0000000103030810 */ /* 0x004fca0007ffe0ff */
        /* <DEDUP_REMOVED lines=94> */
[----:B------:R-:W2:Y:S02]  /*6db0*/  @P0 LDC.64 R10, c[0x0][0x388] ;  /* 0x0000e200ff0a0b82 */ /* 0x000ea40000000a00 */
[----:B--2---:R-:W-:-:S05]  /*6dc0*/  @P0 IMAD.WIDE R10, R13, 0x4, R10 ;  /* 0x000000040d0a0825 */ /* 0x004fca00078e020a */
[----:B0-----:R-:W2:Y:S02]  /*6dd0*/  @P0 LDG.E R3, desc[UR6][R10.64] ;  /* 0x000000060a030981 */ /* 0x001ea4000c1e1900 */
[----:B--2---:R-:W-:-:S05]  /*6de0*/  @P0 VIADD R3, R3, 0x1 ;  /* 0x0000000103030836 */ /* 0x004fca0000000000 */
[----:B------:R0:W-:Y:S04]  /*6df0*/  @P0 STG.E desc[UR6][R10.64], R3 ;  /* 0x000000030a000986 */ /* 0x0001e8000c101906 */
[----:B------:R-:W2:Y:S02]  /*6e00*/  LDG.E R12, desc[UR6][R24.64+0x4c] ;  /* 0x00004c06180c7981 */ /* 0x000ea4000c1e1900 */
[----:B--2---:R-:W-:-:S13]  /*6e10*/  ISETP.NE.AND P0, PT, R12, R13, PT ;  /* 0x0000000d0c00720c */ /* 0x004fda0003f05270 */
[----:B------:R-:W1:Y:S02]  /*6e20*/  @P0 LDC.64 R6, c[0x0][0x388] ;  /* 0x0000e200ff060b82 */ /* 0x000e640000000a00 */
[----:B-1----:R-:W-:-:S06]  /*6e30*/  @P0 IMAD.WIDE R8, R12, 0x4, R6 ;  /* 0x000000040c080825 */ /* 0x002fcc00078e0206 */
[----:B------:R-:W1:Y:S01]  /*6e40*/  LDC.64 R6, c[0x0][0x380] ;  /* 0x0000e000ff067b82 */ /* 0x000e620000000a00 */
[----:B------:R-:W2:Y:S02]  /*6e50*/  @P0 LDG.E R5, desc[UR6][R8.64] ;  /* 0x0000000608050981 */ /* 0x000ea4000c1e1900 */
[----:B--2---:R-:W-:-:S05]  /*6e60*/  @P0 IADD3 R5, PT, PT, R5, 0x1, RZ ;  /* 0x0000000105050810 */ /* 0x004fca0007ffe0ff */
[----:B------:R0:W-:Y:S04]  /*6e70*/  @P0 STG.E desc[UR6][R8.64], R5 ;  /* 0x0000000508000986 */ /* 0x0001e8000c101906 */
[----:B------:R-:W2:Y:S01]  /*6e80*/  LDG.E R13, desc[UR6][R24.64] ;  /* 0x00000006180d7981 */ /* 0x000ea2000c1e1900 */
[----:B------:R-:W-:Y:S01]  /*6e90*/  BSSY.RECONVERGENT B0, `(.L_x_73) ;  /* 0x0000005000007945 */ /* 0x000fe20003800200 */
[----:B--2---:R-:W-:-:S13]  /*6ea0*/  ISETP.NE.AND P0, PT, R13, -0x1, PT ;  /* 0xffffffff0d00780c */ /* 0x004fda0003f05270 */
[----:B01----:R-:W-:Y:S05]  /*6eb0*/  @!P0 BRA `(.L_x_74) ;  /* 0x0000000000088947 */ /* 0x003fea0003800000 */
[----:B------:R-:W-:-:S05]  /*6ec0*/  IMAD.WIDE R8, R13, 0x4, R6 ;  /* 0x000000040d087825 */ /* 0x000fca00078e0206 */
[----:B------:R0:W5:Y:S02]  /*6ed0*/  ATOMG.E.EXCH.STRONG.GPU PT, RZ, desc[UR6][R8.64], RZ ;  /* 0x800000ff08ff79a8 */ /* 0x000164000c1ef106 */
.L_x_74:
[----:B------:R-:W-:Y:S05]  /*6ee0*/  BSYNC.RECONVERGENT B0 ;  /* 0x0000000000007941 */ /* 0x000fea0003800200 */
.L_x_73:
[----:B------:R-:W2:Y:S01]  /*6ef0*/  LDG.E R3, desc[UR6][R24.64+0x4] ;  /* 0x0000040618037981 */ /* 0x000ea2000c1e1900 */
[----:B------:R-:W-:Y:S01]  /*6f00*/  BSSY.RECONVERGENT B0, `(.L_x_75) ;  /* 0x0000005000007945 */ /* 0x000fe20003800200 */
[----:B--2---:R-:W-:-:S13]  /*6f10*/  ISETP.NE.AND P0, PT, R3, R13, PT ;  /* 0x0000000d0300720c */ /* 0x004fda0003f05270 */
[----:B------:R-:W-:Y:S05]  /*6f20*/  @!P0 BRA `(.L_x_76) ;  /* 0x0000000000088947 */ /* 0x000fea0003800000 */
[----:B0-----:R-:W-:-:S05]  /*6f30*/  IMAD.WIDE R8, R3, 0x4, R6 ;  /* 0x0000000403087825 */ /* 0x001fca00078e0206 */
[----:B------:R1:W5:Y:S02]  /*6f40*/  ATOMG.E.EXCH.STRONG.GPU PT, RZ, desc[UR6][R8.64], RZ ;  /* 0x800000ff08ff79a8 */ /* 0x000364000c1ef106 */
.L_x_76:
[----:B------:R-:W-:Y:S05]  /*6f50*/  BSYNC.RECONVERGENT B0 ;  /* 0x0000000000007941 */ /* 0x000fea0003800200 */
.L_x_75:
[----:B------:R-:W2:Y:S01]  /*6f60*/  LDG.E R5, desc[UR6][R24.64+0x8] ;  /* 0x0000080618057981 */ /* 0x000ea2000c1e1900 */
[----:B------:R-:W-:Y:S01]  /*6f70*/  BSSY.RECONVERGENT B0, `(.L_x_77) ;  /* 0x0000005000007945 */ /* 0x000fe20003800200 */
[----:B--2---:R-:W-:-:S13]  /*6f80*/  ISETP.NE.AND P0, PT, R5, R3, PT ;  /* 0x000000030500720c */ /* 0x004fda0003f05270 */
[----:B------:R-:W-:Y:S05]  /*6f90*/  @!P0 BRA `(.L_x_78) ;  /* 0x0000000000088947 */ /* 0x000fea0003800000 */
[----:B01----:R-:W-:-:S05]  /*6fa0*/  IMAD.WIDE R8, R5, 0x4, R6 ;  /* 0x0000000405087825 */ /* 0x003fca00078e0206 */
[----:B------:R2:W5:Y:S02]  /*6fb0*/  ATOMG.E.EXCH.STRONG.GPU PT, RZ, desc[UR6][R8.64], RZ ;  /* 0x800000ff08ff79a8 */ /* 0x000564000c1ef106 */
.L_x_78:
[----:B------:R-:W-:Y:S05]  /*6fc0*/  BSYNC.RECONVERGENT B0 ;  /* 0x0000000000007941 */ /* 0x000fea0003800200 */
.L_x_77:
[----:B------:R-:W3:Y:S01]  /*6fd0*/  LDG.E R3, desc[UR6][R24.64+0xc] ;  /* 0x00000c0618037981 */ /* 0x000ee2000c1e1900 */
[----:B------:R-:W-:Y:S01]  /*6fe0*/  BSSY.RECONVERGENT B0, `(.L_x_79) ;  /* 0x0000005000007945 */ /* 0x000fe20003800200 */
[----:B---3--:R-:W-:-:S13]  /*6ff0*/  ISETP.NE.AND P0, PT, R3, R5, PT ;  /* 0x000000050300720c */ /* 0x008fda0003f05270 */
[----:B------:R-:W-:Y:S05]  /*7000*/  @!P0 BRA `(.L_x_80) ;  /* 0x0000000000088947 */ /* 0x000fea0003800000 */
[----:B012---:R-:W-:-:S05]  /*7010*/  IMAD.WIDE R8, R3, 0x4, R6 ;  /* 0x0000000403087825 */ /* 0x007fca00078e0206 */
[----:B------:R3:W5:Y:S02]  /*7020*/  ATOMG.E.EXCH.STRONG.GPU PT, RZ, desc[UR6][R8.64], RZ ;  /* 0x800000ff08ff79a8 */ /* 0x000764000c1ef106 */
.L_x_80:
[----:B------:R-:W-:Y:S05]  /*7030*/  BSYNC.RECONVERGENT B0 ;  /* 0x0000000000007941 */ /* 0x000fea0003800200 */
.L_x_79:
[----:B------:R-:W4:Y:S01]  /*7040*/  LDG.E R5, desc[UR6][R24.64+0x10] ;  /* 0x0000100618057981 */ /* 0x000f22000c1e1900 */
[----:B------:R-:W-:Y:S01]  /*7050*/  BSSY.RECONVERGENT B0, `(.L_x_81) ;  /* 0x0000005000007945 */ /* 0x000fe20003800200 */
[----:B----4-:R-:W-:-:S13]  /*7060*/  ISETP.NE.AND P0, PT, R5, R3, PT ;  /* 0x000000030500720c */ /* 0x010fda0003f05270 */
[----:B------:R-:W-:Y:S05]  /*7070*/  @!P0 BRA `(.L_x_82) ;  /* 0x0000000000088947 */ /* 0x000fea0003800000 */
[----:B0123--:R-:W-:-:S05]  /*7080*/  IMAD.WIDE R8, R5, 0x4, R6 ;  /* 0x0000000405087825 */ /* 0x00ffca00078e0206 */
[----:B------:R4:W5:Y:S02]  /*7090*/  ATOMG.E.EXCH.STRONG.GPU PT, RZ, desc[UR6][R8.64], RZ ;  /* 0x800000ff08ff79a8 */ /* 0x000964000c1ef106 */
.L_x_82:
[----:B------:R-:W-:Y:S05]  /*70a0*/  BSYNC.RECONVERGENT B0 ;  /* 0x0000000000007941 */ /* 0x000fea0003800200 */
.L_x_81:
[----:B------:R-:W2:Y:S01]  /*70b0*/  LDG.E R3, desc[UR6][R24.64+0x14] ;  /* 0x0000140618037981 */ /* 0x000ea2000c1e1900 */
[----:B------:R-:W-:Y:S01]  /*70c0*/  BSSY.RECONVERGENT B0, `(.L_x_83) ;  /* 0x0000005000007945 */ /* 0x000fe20003800200 */
[----:B--2---:R-:W-:-:S13]  /*70d0*/  ISETP.NE.AND P0, PT, R3, R5, PT ;  /* 0x000000050300720c */ /* 0x004fda0003f05270 */
[----:B------:R-:W-:Y:S05]  /*70e0*/  @!P0 BRA `(.L_x_84) ;  /* 0x0000000000088947 */ /* 0x000fea0003800000 */
[----:B01-34-:R-:W-:-:S05]  /*70f0*/  IMAD.WIDE R8, R3, 0x4, R6 ;  /* 0x0000000403087825 */ /* 0x01bfca00078e0206 */
[----:B------:R2:W5:Y:S02]  /*7100*/  ATOMG.E.EXCH.STRONG.GPU PT, RZ, desc[UR6][R8.64], RZ ;  /* 0x800000ff08ff79a8 */ /* 0x000564000c1ef106 */
.L_x_84:
[----:B------:R-:W-:Y:S05]  /*7110*/  BSYNC.RECONVERGENT B0 ;  /* 0x0000000000007941 */ /* 0x000fea0003800200 */
.L_x_83:
[----:B------:R-:W3:Y:S01]  /*7120*/  LDG.E R5, desc[UR6][R24.64+0x18] ;  /* 0x0000180618057981 */ /* 0x000ee2000c1e1900 */
[----:B------:R-:W-:Y:S01]  /*7130*/  BSSY.RECONVERGENT B0, `(.L_x_85) ;  /* 0x0000005000007945 */ /* 0x000fe20003800200 */
[----:B---3--:R-:W-:-:S13]  /*7140*/  ISETP.NE.AND P0, PT, R5, R3, PT ;  /* 0x000000030500720c */ /* 0x008fda0003f05270 */
[----:B------:R-:W-:Y:S05]  /*7150*/  @!P0 BRA `(.L_x_86) ;  /* 0x0000000000088947 */ /* 0x000fea0003800000 */
[----:B012-4-:R-:W-:-:S05]  /*7160*/  IMAD.WIDE R8, R5, 0x4, R6 ;  /* 0x0000000405087825 */ /* 0x017fca00078e0206 */
[----:B------:R3:W5:Y:S02]  /*7170*/  ATOMG.E.EXCH.STRONG.GPU PT, RZ, desc[UR6][R8.64], RZ ;  /* 0x800000ff08ff79a8 */ /* 0x000764000c1ef106 */
.L_x_86:
[----:B------:R-:W-:Y:S05]  /*7180*/  BSYNC.RECONVERGENT B0 ;  /* 0x0000000000007941 */ /* 0x000fea0003800200 */
.L_x_85:
[----:B------:R-:W2:Y:S01]  /*7190*/  LDG.E R3, desc[UR6][R24.64+0x1c] ;  /* 0x00001c0618037981 */ /* 0x000ea2000c1e1900 */
[----:B------:R-:W-:Y:S01]  /*71a0*/  BSSY.RECONVERGENT B0, `(.L_x_87) ;  /* 0x0000005000007945 */ /* 0x000fe20003800200 */
[----:B--2---:R-:W-:-:S13]  /*71b0*/  ISETP.NE.AND P0, PT, R3, R5, PT ;  /* 0x000000050300720c */ /* 0x004fda0003f05270 */
[----:B------:R-:W-:Y:S05]  /*71c0*/  @!P0 BRA `(.L_x_88) ;  /* 0x0000000000088947 */ /* 0x000fea0003800000 */
[----:B01-34-:R-:W-:-:S05]  /*71d0*/  IMAD.WIDE R8, R3, 0x4, R6 ;  /* 0x0000000403087825 */ /* 0x01bfca00078e0206 */
[----:B------:R2:W5:Y:S02]  /*71e0*/  ATOMG.E.EXCH.STRONG.GPU PT, RZ, desc[UR6][R8.64], RZ ;  /* 0x800000ff08ff79a8 */ /* 0x000564000c1ef106 */
.L_x_88:
[----:B------:R-:W-:Y:S05]  /*71f0*/  BSYNC.RECONVERGENT B0 ;  /* 0x0000000000007941 */ /* 0x000fea0003800200 */
.L_x_87:
[----:B------:R-:W3:Y:S01]  /*7200*/  LDG.E R5, desc[UR6][R24.64+0x20] ;  /* 0x0000200618057981 */ /* 0x000ee2000c1e1900 */
[----:B------:R-:W-:Y:S01]  /*7210*/  BSSY.RECONVERGENT B0, `(.L_x_89) ;  /* 0x0000005000007945 */ /* 0x000fe20003800200 */
[----:B---3--:R-:W-:-:S13]  /*7220*/  ISETP.NE.AND P0, PT, R5, R3, PT ;  /* 0x000000030500720c */ /* 0x008fda0003f05270 */
[----:B------:R-:W-:Y:S05]  /*7230*/  @!P0 BRA `(.L_x_90) ;  /* 0x0000000000088947 */ /* 0x000fea0003800000 */
[----:B012-4-:R-:W-:-:S05]  /*7240*/  IMAD.WIDE R8, R5, 0x4, R6 ;  /* 0x0000000405087825 */ /* 0x017fca00078e0206 */
[----:B------:R3:W5:Y:S02]  /*7250*/  ATOMG.E.EXCH.STRONG.GPU PT, RZ, desc[UR6][R8.64], RZ ;  /* 0x800000ff08ff79a8 */ /* 0x000764000c1ef106 */
.L_x_90:
[----:B------:R-:W-:Y:S05]  /*7260*/  BSYNC.RECONVERGENT B0 ;  /* 0x0000000000007941 */ /* 0x000fea0003800200 */
.L_x_89:
[----:B------:R-:W2:Y:S01]  /*7270*/  LDG.E R3, desc[UR6][R24.64+0x24] ;  /* 0x0000240618037981 */ /* 0x000ea2000c1e1900 */
[----:B------:R-:W-:Y:S01]  /*7280*/  BSSY.RECONVERGENT B0, `(.L_x_91) ;  /* 0x0000005000007945 */ /* 0x000fe20003800200 */
[----:B--2---:R-:W-:-:S13]  /*7290*/  ISETP.NE.AND P0, PT, R3, R5, PT ;  /* 0x000000050300720c */ /* 0x004fda0003f05270 */
[----:B------:R-:W-:Y:S05]  /*72a0*/  @!P0 BRA `(.L_x_92) ;  /* 0x0000000000088947 */ /* 0x000fea0003800000 */
[----:B01-34-:R-:W-:-:S05]  /*72b0*/  IMAD.WIDE R8, R3, 0x4, R6 ;  /* 0x0000000403087825 */ /* 0x01bfca00078e0206 */
[----:B------:R2:W5:Y:S02]  /*72c0*/  ATOMG.E.EXCH.STRONG.GPU PT, RZ, desc[UR6][R8.64], RZ ;  /* 0x800000ff08ff79a8 */ /* 0x000564000c1ef106 */
.L_x_92:
[----:B------:R-:W-:Y:S05]  /*72d0*/  BSYNC.RECONVERGENT B0 ;  /* 0x0000000000007941 */ /* 0x000fea0003800200 */
.L_x_91:
[----:B------:R-:W3:Y:S01]  /*72e0*/  LDG.E R5, desc[UR6][R24.64+0x28] ;  /* 0x0000280618057981 */ /* 0x000ee2000c1e1900 */
[----:B------:R-:W-:Y:S01]  /*72f0*/  BSSY.RECONVERGENT B0, `(.L_x_93) ;  /* 0x0000005000007945 */ /* 0x000fe20003800200 */
[----:B---3--:R-:W-:-:S13]  /*7300*/  ISETP.NE.AND P0, PT, R5, R3, PT ;  /* 0x000000030500720c */ /* 0x008fda0003f05270 */
[----:B------:R-:W-:Y:S05]  /*7310*/  @!P0 BRA `(.L_x_94) ;  /* 0x0000000000088947 */ /* 0x000fea0003800000 */
[----:B012-4-:R-:W-:-:S05]  /*7320*/  IMAD.WIDE R8, R5, 0x4, R6 ;  /* 0x0000000405087825 */ /* 0x017fca00078e0206 */
[----:B------:R3:W5:Y:S02]  /*7330*/  ATOMG.E.EXCH.STRONG.GPU PT, RZ, desc[UR6][R8.64], RZ ;  /* 0x800000ff08ff79a8 */ /* 0x000764000c1ef106 */
.L_x_94:
[----:B------:R-:W-:Y:S05]  /*7340*/  BSYNC.RECONVERGENT B0 ;  /* 0x0000000000007941 */ /* 0x000fea0003800200 */
.L_x_93:
[----:B------:R-:W2:Y:S01]  /*7350*/  LDG.E R3, desc[UR6][R24.64+0x2c] ;  /* 0x00002c0618037981 */ /* 0x000ea2000c1e1900 */
[----:B------:R-:W-:Y:S01]  /*7360*/  BSSY.RECONVERGENT B0, `(.L_x_95) ;  /* 0x0000005000007945 */ /* 0x000fe20003800200 */
[----:B--2---:R-:W-:-:S13]  /*7370*/  ISETP.NE.AND P0, PT, R3, R5, PT ;  /* 0x000000050300720c */ /* 0x004fda0003f05270 */
[----:B------:R-:W-:Y:S05]  /*7380*/  @!P0 BRA `(.L_x_96) ;  /* 0x0000000000088947 */ /* 0x000fea0003800000 */
[----:B01-34-:R-:W-:-:S05]  /*7390*/  IMAD.WIDE R8, R3, 0x4, R6 ;  /* 0x0000000403087825 */ /* 0x01bfca00078e0206 */
[----:B------:R2:W5:Y:S02]  /*73a0*/  ATOMG.E.EXCH.STRONG.GPU PT, RZ, desc[UR6][R8.64], RZ ;  /* 0x800000ff08ff79a8 */ /* 0x000564000c1ef106 */
.L_x_96:
[----:B------:R-:W-:Y:S05]  /*73b0*/  BSYNC.RECONVERGENT B0 ;  /* 0x0000000000007941 */ /* 0x000fea0003800200 */
.L_x_95:
[----:B------:R-:W3:Y:S01]  /*73c0*/  LDG.E R5, desc[UR6][R24.64+0x30] ;  /* 0x0000300618057981 */ /* 0x000ee2000c1e1900 */
[----:B------:R-:W-:Y:S01]  /*73d0*/  BSSY.RECONVERGENT B0, `(.L_x_97) ;  /* 0x0000005000007945 */ /* 0x000fe20003800200 */
[----:B---3--:R-:W-:-:S13]  /*73e0*/  ISETP.NE.AND P0, PT, R5, R3, PT ;  /* 0x000000030500720c */ /* 0x008fda0003f05270 */
[----:B------:R-:W-:Y:S05]  /*73f0*/  @!P0 BRA `(.L_x_98) ;  /* 0x0000000000088947 */ /* 0x000fea0003800000 */
[----:B012-4-:R-:W-:-:S05]  /*7400*/  IMAD.WIDE R8, R5, 0x4, R6 ;  /* 0x0000000405087825 */ /* 0x017fca00078e0206 */
[----:B------:R3:W5:Y:S02]  /*7410*/  ATOMG.E.EXCH.STRONG.GPU PT, RZ, desc[UR6][R8.64], RZ ;  /* 0x800000ff08ff79a8 */ /* 0x000764000c1ef106 */
.L_x_98:
[----:B------:R-:W-:Y:S05]  /*7420*/  BSYNC.RECONVERGENT B0 ;  /* 0x0000000000007941 */ /* 0x000fea0003800200 */
.L_x_97:
[----:B------:R-:W2:Y:S01]  /*7430*/  LDG.E R3, desc[UR6][R24.64+0x34] ;  /* 0x0000340618037981 */ /* 0x000ea2000c1e1900 */
[----:B------:R-:W-:Y:S01]  /*7440*/  BSSY.RECONVERGENT B0, `(.L_x_99) ;  /* 0x0000005000007945 */ /* 0x000fe20003800200 */
[----:B--2---:R-:W-:-:S13]  /*7450*/  ISETP.NE.AND P0, PT, R3, R5, PT ;  /* 0x000000050300720c */ /* 0x004fda0003f05270 */
[----:B------:R-:W-:Y:S05]  /*7460*/  @!P0 BRA `(.L_x_100) ;  /* 0x0000000000088947 */ /* 0x000fea0003800000 */
[----:B01-34-:R-:W-:-:S05]  /*7470*/  IMAD.WIDE R8, R3, 0x4, R6 ;  /* 0x0000000403087825 */ /* 0x01bfca00078e0206 */
[----:B------:R2:W5:Y:S02]  /*7480*/  ATOMG.E.EXCH.STRONG.GPU PT, RZ, desc[UR6][R8.64], RZ ;  /* 0x800000ff08ff79a8 */ /* 0x000564000c1ef106 */
.L_x_100:
[----:B------:R-:W-:Y:S05]  /*7490*/  BSYNC.RECONVERGENT B0 ;  /* 0x0000000000007941 */ /* 0x000fea0003800200 */
.L_x_99:
[----:B------:R-:W3:Y:S01]  /*74a0*/  LDG.E R5, desc[UR6][R24.64+0x38] ;  /* 0x0000380618057981 */ /* 0x000ee2000c1e1900 */
[----:B------:R-:W-:Y:S01]  /*74b0*/  BSSY.RECONVERGENT B0, `(.L_x_101) ;  /* 0x0000005000007945 */ /* 0x000fe20003800200 */
[----:B---3--:R-:W-:-:S13]  /*74c0*/  ISETP.NE.AND P0, PT, R5, R3, PT ;  /* 0x000000030500720c */ /* 0x008fda0003f05270 */
[----:B------:R-:W-:Y:S05]  /*74d0*/  @!P0 BRA `(.L_x_102) ;  /* 0x0000000000088947 */ /* 0x000fea0003800000 */
[----:B012-4-:R-:W-:-:S05]  /*74e0*/  IMAD.WIDE R8, R5, 0x4, R6 ;  /* 0x0000000405087825 */ /* 0x017fca00078e0206 */
[----:B------:R3:W5:Y:S02]  /*74f0*/  ATOMG.E.EXCH.STRONG.GPU PT, RZ, desc[UR6][R8.64], RZ ;  /* 0x800000ff08ff79a8 */ /* 0x000764000c1ef106 */
.L_x_102:
[----:B------:R-:W-:Y:S05]  /*7500*/  BSYNC.RECONVERGENT B0 ;  /* 0x0000000000007941 */ /* 0x000fea0003800200 */
.L_x_101:
[----:B------:R-:W2:Y:S01]  /*7510*/  LDG.E R3, desc[UR6][R24.64+0x3c] ;  /* 0x00003c0618037981 */ /* 0x000ea2000c1e1900 */
[----:B------:R-:W-:Y:S01]  /*7520*/  BSSY.RECONVERGENT B0, `(.L_x_103) ;  /* 0x0000005000007945 */ /* 0x000fe20003800200 */
[----:B--2---:R-:W-:-:S13]  /*7530*/  ISETP.NE.AND P0, PT, R3, R5, PT ;  /* 0x000000050300720c */ /* 0x004fda0003f05270 */
[----:B------:R-:W-:Y:S05]  /*7540*/  @!P0 BRA `(.L_x_104) ;  /* 0x0000000000088947 */ /* 0x000fea0003800000 */
[----:B01-34-:R-:W-:-:S05]  /*7550*/  IMAD.WIDE R8, R3, 0x4, R6 ;  /* 0x0000000403087825 */ /* 0x01bfca00078e0206 */
[----:B------:R2:W5:Y:S02]  /*7560*/  ATOMG.E.EXCH.STRONG.GPU PT, RZ, desc[UR6][R8.64], RZ ;  /* 0x800000ff08ff79a8 */ /* 0x000564000c1ef106 */
.L_x_104:
[----:B------:R-:W-:Y:S05]  /*7570*/  BSYNC.RECONVERGENT B0 ;  /* 0x0000000000007941 */ /* 0x000fea0003800200 */
.L_x_103:
[----:B------:R-:W3:Y:S01]  /*7580*/  LDG.E R5, desc[UR6][R24.64+0x40] ;  /* 0x0000400618057981 */ /* 0x000ee2000c1e1900 */
[----:B------:R-:W-:Y:S01]  /*7590*/  BSSY.RECONVERGENT B0, `(.L_x_105) ;  /* 0x0000005000007945 */ /* 0x000fe20003800200 */
[----:B---3--:R-:W-:-:S13]  /*75a0*/  ISETP.NE.AND P0, PT, R5, R3, PT ;  /* 0x000000030500720c */ /* 0x008fda0003f05270 */
[----:B------:R-:W-:Y:S05]  /*75b0*/  @!P0 BRA `(.L_x_106) ;  /* 0x0000000000088947 */ /* 0x000fea0003800000 */
[----:B012-4-:R-:W-:-:S05]  /*75c0*/  IMAD.WIDE R8, R5, 0x4, R6 ;  /* 0x0000000405087825 */ /* 0x017fca00078e0206 */
[----:B------:R3:W5:Y:S02]  /*75d0*/  ATOMG.E.EXCH.STRONG.GPU PT, RZ, desc[UR6][R8.64], RZ ;  /* 0x800000ff08ff79a8 */ /* 0x000764000c1ef106 */
.L_x_106:
[----:B------:R-:W-:Y:S05]  /*75e0*/  BSYNC.RECONVERGENT B0 ;  /* 0x0000000000007941 */ /* 0x000fea0003800200 */
.L_x_105:
[----:B------:R-:W2:Y:S01]  /*75f0*/  LDG.E R3, desc[UR6][R24.64+0x44] ;  /* 0x0000440618037981 */ /* 0x000ea2000c1e1900 */
[----:B------:R-:W-:Y:S01]  /*7600*/  BSSY.RECONVERGENT B0, `(.L_x_107) ;  /* 0x0000005000007945 */ /* 0x000fe20003800200 */
[----:B--2---:R-:W-:-:S13]  /*7610*/  ISETP.NE.AND P0, PT, R3, R5, PT ;  /* 0x000000050300720c */ /* 0x004fda0003f05270 */
[----:B------:R-:W-:Y:S05]  /*7620*/  @!P0 BRA `(.L_x_108) ;  /* 0x0000000000088947 */ /* 0x000fea0003800000 */
[----:B01-34-:R-:W-:-:S05]  /*7630*/  IMAD.WIDE R8, R3, 0x4, R6 ;  /* 0x0000000403087825 */ /* 0x01bfca00078e0206 */
[----:B------:R2:W5:Y:S02]  /*7640*/  ATOMG.E.EXCH.STRONG.GPU PT, RZ, desc[UR6][R8.64], RZ ;  /* 0x800000ff08ff79a8 */ /* 0x000564000c1ef106 */
.L_x_108:
[----:B------:R-:W-:Y:S05]  /*7650*/  BSYNC.RECONVERGENT B0 ;  /* 0x0000000000007941 */ /* 0x000fea0003800200 */
.L_x_107:
[----:B------:R-:W3:Y:S01]  /*7660*/  LDG.E R5, desc[UR6][R24.64+0x48] ;  /* 0x0000480618057981 */ /* 0x000ee2000c1e1900 */
[----:B------:R-:W-:Y:S01]  /*7670*/  BSSY.RECONVERGENT B0, `(.L_x_109) ;  /* 0x0000005000007945 */ /* 0x000fe20003800200 */
[----:B---3--:R-:W-:-:S13]  /*7680*/  ISETP.NE.AND P0, PT, R5, R3, PT ;  /* 0x000000030500720c */ /* 0x008fda0003f05270 */
[----:B------:R-:W-:Y:S05]  /*7690*/  @!P0 BRA `(.L_x_110) ;  /* 0x0000000000088947 */ /* 0x000fea0003800000 */
[----:B012-4-:R-:W-:-:S05]  /*76a0*/  IMAD.WIDE R8, R5, 0x4, R6 ;  /* 0x0000000405087825 */ /* 0x017fca00078e0206 */
[----:B------:R3:W5:Y:S02]  /*76b0*/  ATOMG.E.EXCH.STRONG.GPU PT, RZ, desc[UR6][R8.64], RZ ;  /* 0x800000ff08ff79a8 */ /* 0x000764000c1ef106 */
.L_x_110:
[----:B------:R-:W-:Y:S05]  /*76c0*/  BSYNC.RECONVERGENT B0 ;  /* 0x0000000000007941 */ /* 0x000fea0003800200 */
.L_x_109:
[----:B------:R-:W2:Y:S02]  /*76d0*/  LDG.E R24, desc[UR6][R24.64+0x4c] ;  /* 0x00004c0618187981 */ /* 0x000ea4000c1e1900 */
[----:B--2---:R-:W-:-:S13]  /*76e0*/  ISETP.NE.AND P0, PT, R24, R5, PT ;  /* 0x000000051800720c */ /* 0x004fda0003f05270 */
[----:B------:R-:W-:Y:S05]  /*76f0*/  @!P0 BRA `(.L_x_111) ;  /* 0x0000000c008c8947 */ /* 0x000fea0003800000 */
[----:B------:R-:W-:-:S05]  /*7700*/  IMAD.WIDE R6, R24, 0x4, R6 ;  /* 0x0000000418067825 */ /* 0x000fca00078e0206 */
[----:B------:R2:W5:Y:S01]  /*7710*/  ATOMG.E.EXCH.STRONG.GPU PT, RZ, desc[UR6][R6.64], RZ ;  /* 0x800000ff06ff79a8 */ /* 0x000562000c1ef106 */
[----:B------:R-:W-:Y:S05]  /*7720*/  BRA `(.L_x_111) ;  /* 0x0000000c00807947 */ /* 0x000fea0003800000 */
.L_x_41:
[----:B------:R-:W-:Y:S01]  /*7730*/  ISETP.NE.AND P0, PT, R37, -0x1, PT ;  /* 0xffffffff2500780c */ /* 0x000fe20003f05270 */
[----:B------:R-:W0:Y:S05]  /*7740*/  BMOV.32.CLEAR R3, B0 ;  /* 0x0000000000037355 */ /* 0x000e2a0000100000 */
[----:B------:R-:W-:Y:S01]  /*7750*/  BSSY.RECONVERGENT B0, `(.L_x_112) ;  /* 0x000000e000007945 */ /* 0x000fe20003800200 */
[----:B------:R-:W-:Y:S02]  /*7760*/  ISETP.NE.AND P2, PT, R12, -0x1, PT ;  /* 0xffffffff0c00780c */ /* 0x000fe40003f45270 */
[----:B------:R-:W-:Y:S02]  /*7770*/  ISETP.NE.AND P3, PT, R20, -0x1, PT ;  /* 0xffffffff1400780c */ /* 0x000fe40003f65270 */
[----:B------:R-:W-:Y:S01]  /*7780*/  ISETP.NE.AND P4, PT, R21, -0x1, PT ;  /* 0xffffffff1500780c */ /* 0x000fe20003f85270 */
[----:B------:R-:W1:Y:S05]  /*7790*/  BMOV.32.CLEAR R28, B0 ;  /* 0x00000000001c7355 */ /* 0x000e6a0000100000 */
[----:B0-----:R0:W-:Y:S05]  /*77a0*/  BMOV.32 B0, R3 ;  /* 0x0000000300007356 */ /* 0x0011ea0000000000 */
[----:B------:R-:W-:-:S02]  /*77b0*/  ISETP.NE.AND P5, PT, R22, -0x1, PT ;  /* 0xffffffff1600780c */ /* 0x000fc40003fa5270 */
[----:B------:R-:W-:Y:S02]  /*77c0*/  ISETP.NE.AND P6, PT, R23, -0x1, PT ;  /* 0xffffffff1700780c */ /* 0x000fe40003fc5270 */
[----:B------:R-:W-:Y:S01]  /*77d0*/  ISETP.NE.AND P1, PT, R30, -0x1, PT ;  /* 0xffffffff1e00780c */ /* 0x000fe20003f25270 */
[----:B01----:R-:W-:-:S12]  /*77e0*/  @!P0 BRA `(.L_x_113) ;  /* 0x0000000000088947 */ /* 0x003fd80003800000 */
[----:B------:R-:W-:-:S05]  /*77f0*/  IMAD.WIDE R24, R37, 0x4, R26 ;  /* 0x0000000425187825 */ /* 0x000fca00078e021a */
[----:B------:R0:W5:Y:S02]  /*7800*/  ATOMG.E.EXCH.STRONG.GPU PT, RZ, desc[UR6][R24.64], RZ ;  /* 0x800000ff18ff79a8 */ /* 0x000164000c1ef106 */
.L_x_113:
[----:B------:R-:W1:Y:S05]  /*7810*/  BMOV.32.CLEAR R3, B0 ;  /* 0x0000000000037355 */ /* 0x000e6a0000100000 */
[----:B------:R2:W-:Y:S05]  /*7820*/  BMOV.32 B0, R28 ;  /* 0x0000001c00007356 */ /* 0x0005ea0000000000 */
[----:B------:R-:W-:Y:S05]  /*7830*/  BSYNC.RECONVERGENT B0 ;  /* 0x0000000000007941 */ /* 0x000fea0003800200 */
.L_x_112:
[----:B-1----:R1:W-:Y:S05]  /*7840*/  BMOV.32 B0, R3 ;  /* 0x0000000300007356 */ /* 0x0023ea0000000000 */
[----:B-1----:R-:W1:Y:S05]  /*7850*/  BMOV.32.CLEAR R3, B0 ;  /* 0x0000000000037355 */ /* 0x002e6a0000100000 */
[----:B------:R-:W-:Y:S04]  /*7860*/  BSSY.RECONVERGENT B0, `(.L_x_114) ;  /* 0x0000008000007945 */ /* 0x000fe80003800200 */
[----:B--2---:R-:W2:Y:S05]  /*7870*/  BMOV.32.CLEAR R28, B0 ;  /* 0x00000000001c7355 */ /* 0x004eaa0000100000 */
[----:B-1----:R1:W-:Y:S05]  /*7880*/  BMOV.32 B0, R3 ;  /* 0x0000000300007356 */ /* 0x0023ea0000000000 */
[----:B--2---:R-:W-:Y:S05]  /*7890*/  @!P2 BRA `(.L_x_115) ;  /* 0x000000000008a947 */ /* 0x004fea0003800000 */
[----:B0-----:R-:W-:-:S05]  /*78a0*/  IMAD.WIDE R24, R12, 0x4, R26 ;  /* 0x000000040c187825 */ /* 0x001fca00078e021a */
[----:B------:R2:W5:Y:S02]  /*78b0*/  ATOMG.E.EXCH.STRONG.GPU PT, RZ, desc[UR6][R24.64], RZ ;  /* 0x800000ff18ff79a8 */ /* 0x000564000c1ef106 */
.L_x_115:
[----:B-1----:R-:W1:Y:S05]  /*78c0*/  BMOV.32.CLEAR R3, B0 ;  /* 0x0000000000037355 */ /* 0x002e6a0000100000 */
[----:B------:R3:W-:Y:S05]  /*78d0*/  BMOV.32 B0, R28 ;  /* 0x0000001c00007356 */ /* 0x0007ea0000000000 */
[----:B------:R-:W-:Y:S05]  /*78e0*/  BSYNC.RECONVERGENT B0 ;  /* 0x0000000000007941 */ /* 0x000fea0003800200 */
.L_x_114:
[----:B-1----:R1:W-:Y:S05]  /*78f0*/  BMOV.32 B0, R3 ;  /* 0x0000000300007356 */ /* 0x0023ea0000000000 */
[----:B-1----:R-:W1:Y:S05]  /*7900*/  BMOV.32.CLEAR R3, B0 ;  /* 0x0000000000037355 */ /* 0x002e6a0000100000 */
[----:B------:R-:W-:Y:S04]  /*7910*/  BSSY.RECONVERGENT B0, `(.L_x_116) ;  /* 0x0000008000007945 */ /* 0x000fe80003800200 */
[----:B------:R-:W4:Y:S05]  /*7920*/  BMOV.32.CLEAR R12, B0 ;  /* 0x00000000000c7355 */ /* 0x000f2a0000100000 */
[----:B-1----:R1:W-:Y:S05]  /*7930*/  BMOV.32 B0, R3 ;  /* 0x0000000300007356 */ /* 0x0023ea0000000000 */
[----:B----4-:R-:W-:Y:S05]  /*7940*/  @!P3 BRA `(.L_x_117) ;  /* 0x000000000008b947 */ /* 0x010fea0003800000 */
[----:B0-2---:R-:W-:-:S05]  /*7950*/  IMAD.WIDE R24, R20, 0x4, R26 ;  /* 0x0000000414187825 */ /* 0x005fca00078e021a */
[----:B------:R4:W5:Y:S02]  /*7960*/  ATOMG.E.EXCH.STRONG.GPU PT, RZ, desc[UR6][R24.64], RZ ;  /* 0x800000ff18ff79a8 */ /* 0x000964000c1ef106 */
.L_x_117:
[----:B-1----:R-:W1:Y:S05]  /*7970*/  BMOV.32.CLEAR R3, B0 ;  /* 0x0000000000037355 */ /* 0x002e6a0000100000 */
[----:B------:R0:W-:Y:S05]  /*7980*/  BMOV.32 B0, R12 ;  /* 0x0000000c00007356 */ /* 0x0001ea0000000000 */
[----:B------:R-:W-:Y:S05]  /*7990*/  BSYNC.RECONVERGENT B0 ;  /* 0x0000000000007941 */ /* 0x000fea0003800200 */
.L_x_116:
[----:B-1----:R1:W-:Y:S05]  /*79a0*/  BMOV.32 B0, R3 ;  /* 0x0000000300007356 */ /* 0x0023ea0000000000 */
[----:B-1----:R-:W1:Y:S05]  /*79b0*/  BMOV.32.CLEAR R3, B0 ;  /* 0x0000000000037355 */ /* 0x002e6a0000100000 */
[----:B------:R-:W-:Y:S04]  /*79c0*/  BSSY.RECONVERGENT B0, `(.L_x_118) ;  /* 0x0000008000007945 */ /* 0x000fe80003800200 */
[----:B0-----:R-:W0:Y:S05]  /*79d0*/  BMOV.32.CLEAR R12, B0 ;  /* 0x00000000000c7355 */ /* 0x001e2a0000100000 */
[----:B-1----:R1:W-:Y:S05]  /*79e0*/  BMOV.32 B0, R3 ;  /* 0x0000000300007356 */ /* 0x0023ea0000000000 */
[----:B0-----:R-:W-:Y:S05]  /*79f0*/  @!P4 BRA `(.L_x_119) ;  /* 0x000000000008c947 */ /* 0x001fea0003800000 */
[----:B------:R-:W-:-:S05]  /*7a00*/  IMAD.WIDE R20, R21, 0x4, R26 ;  /* 0x0000000415147825 */ /* 0x000fca00078e021a */
[----:B------:R0:W5:Y:S02]  /*7a10*/  ATOMG.E.EXCH.STRONG.GPU PT, RZ, desc[UR6][R20.64], RZ ;  /* 0x800000ff14ff79a8 */ /* 0x000164000c1ef106 */
.L_x_119:
[----:B-1----:R-:W1:Y:S05]  /*7a20*/  BMOV.32.CLEAR R3, B0 ;  /* 0x0000000000037355 */ /* 0x002e6a0000100000 */
[----:B------:R0:W-:Y:S05]  /*7a30*/  BMOV.32 B0, R12 ;  /* 0x0000000c00007356 */ /* 0x0001ea0000000000 */
[----:B------:R-:W-:Y:S05]  /*7a40*/  BSYNC.RECONVERGENT B0 ;  /* 0x0000000000007941 */ /* 0x000fea0003800200 */
.L_x_118:
        /* <DEDUP_REMOVED lines=8> */
.L_x_121:
[----:B-1----:R-:W1:Y:S05]  /*7ad0*/  BMOV.32.CLEAR R3, B0 ;  /* 0x0000000000037355 */ /* 0x002e6a0000100000 */
[----:B------:R0:W-:Y:S05]  /*7ae0*/  BMOV.32 B0, R12 ;  /* 0x0000000c00007356 */ /* 0x0001ea0000000000 */
[----:B------:R-:W-:Y:S05]  /*7af0*/  BSYNC.RECONVERGENT B0 ;  /* 0x0000000000007941 */ /* 0x000fea0003800200 */
.L_x_120:
[----:B-1----:R1:W-:Y:S05]  /*7b00*/  BMOV.32 B0, R3 ;  /* 0x0000000300007356 */ /* 0x0023ea0000000000 */
[----:B0-----:R-:W-:Y:S01]  /*7b10*/  P2R R12, PR, RZ, 0x2 ;  /* 0x00000002ff0c7803 */ /* 0x001fe20000000000 */
[----:B------:R-:W0:Y:S05]  /*7b20*/  BMOV.32.CLEAR R20, B0 ;  /* 0x0000000000147355 */ /* 0x000e2a0000100000 */
[----:B------:R-:W-:Y:S01]  /*7b30*/  BSSY.RECONVERGENT B0, `(.L_x_122) ;  /* 0x0000010000007945 */ /* 0x000fe20003800200 */
[----:B------:R-:W-:-:S02]  /*7b40*/  ISETP.NE.AND P1, PT, R18, -0x1, PT ;  /* 0xffffffff1200780c */ /* 0x000fc40003f25270 */
[----:B------:R-:W-:Y:S02]  /*7b50*/  ISETP.NE.AND P2, PT, R13, -0x1, PT ;  /* 0xffffffff0d00780c */ /* 0x000fe40003f45270 */
[----:B-1----:R-:W-:Y:S01]  /*7b60*/  P2R R3, PR, RZ, 0x2 ;  /* 0x00000002ff037803 */ /* 0x002fe20000000000 */
[----:B------:R-:W1:Y:S05]  /*7b70*/  BMOV.32.CLEAR R22, B0 ;  /* 0x0000000000167355 */ /* 0x000e6a0000100000 */
[----:B0-----:R0:W-:Y:S05]  /*7b80*/  BMOV.32 B0, R20 ;  /* 0x0000001400007356 */ /* 0x0011ea0000000000 */
[----:B------:R-:W-:-:S02]  /*7b90*/  ISETP.NE.AND P3, PT, R14, -0x1, PT ;  /* 0xffffffff0e00780c */ /* 0x000fc40003f65270 */
[----:B------:R-:W-:Y:S02]  /*7ba0*/  ISETP.NE.AND P4, PT, R15, -0x1, PT ;  /* 0xffffffff0f00780c */ /* 0x000fe40003f85270 */
[----:B------:R-:W-:Y:S02]  /*7bb0*/  ISETP.NE.AND P5, PT, R16, -0x1, PT ;  /* 0xffffffff1000780c */ /* 0x000fe40003fa5270 */
[----:B------:R-:W-:Y:S02]  /*7bc0*/  ISETP.NE.AND P0, PT, R17, -0x1, PT ;  /* 0xffffffff1100780c */ /* 0x000fe40003f05270 */
[----:B------:R-:W-:Y:S01]  /*7bd0*/  ISETP.NE.AND P1, PT, R12, RZ, PT ;  /* 0x000000ff0c00720c */ /* 0x000fe20003f25270 */
[----:B01----:R-:W-:-:S12]  /*7be0*/  @!P6 BRA `(.L_x_123) ;  /* 0x000000000008e947 */ /* 0x003fd80003800000 */
[----:B------:R-:W-:-:S05]  /*7bf0*/  IMAD.WIDE R20, R23, 0x4, R26 ;  /* 0x0000000417147825 */ /* 0x000fca00078e021a */
[----:B------:R0:W5:Y:S02]  /*7c00*/  ATOMG.E.EXCH.STRONG.GPU PT, RZ, desc[UR6][R20.64], RZ ;  /* 0x800000ff14ff79a8 */ /* 0x000164000c1ef106 */
.L_x_123:
[----:B------:R-:W1:Y:S05]  /*7c10*/  BMOV.32.CLEAR R12, B0 ;  /* 0x00000000000c7355 */ /* 0x000e6a0000100000 */
[----:B------:R0:W-:Y:S05]  /*7c20*/  BMOV.32 B0, R22 ;  /* 0x0000001600007356 */ /* 0x0001ea0000000000 */
[----:B------:R-:W-:Y:S05]  /*7c30*/  BSYNC.RECONVERGENT B0 ;  /* 0x0000000000007941 */ /* 0x000fea0003800200 */
.L_x_122:
        /* <DEDUP_REMOVED lines=8> */
.L_x_125:
[----:B-1----:R-:W1:Y:S05]  /*7cc0*/  BMOV.32.CLEAR R12, B0 ;  /* 0x00000000000c7355 */ /* 0x002e6a0000100000 */
[----:B------:R0:W-:Y:S05]  /*7cd0*/  BMOV.32 B0, R22 ;  /* 0x0000001600007356 */ /* 0x0001ea0000000000 */
[----:B------:R-:W-:Y:S05]  /*7ce0*/  BSYNC.RECONVERGENT B0 ;  /* 0x0000000000007941 */ /* 0x000fea0003800200 */
.L_x_124:
[----:B-1----:R1:W-:Y:S05]  /*7cf0*/  BMOV.32 B0, R12 ;  /* 0x0000000c00007356 */ /* 0x0023ea0000000000 */
[----:B-1----:R-:W1:Y:S05]  /*7d00*/  BMOV.32.CLEAR R12, B0 ;  /* 0x00000000000c7355 */ /* 0x002e6a0000100000 */
[----:B------:R-:W-:Y:S04]  /*7d10*/  BSSY.RECONVERGENT B0, `(.L_x_126) ;  /* 0x0000008000007945 */ /* 0x000fe80003800200 */
[----:B0-----:R-:W0:Y:S05]  /*7d20*/  BMOV.32.CLEAR R20, B0 ;  /* 0x0000000000147355 */ /* 0x001e2a0000100000 */
[----:B-1----:R1:W-:Y:S05]  /*7d30*/  BMOV.32 B0, R12 ;  /* 0x0000000c00007356 */ /* 0x0023ea0000000000 */
[----:B0-----:R-:W-:Y:S05]  /*7d40*/  @!P2 BRA `(.L_x_127) ;  /* 0x000000000008a947 */ /* 0x001fea0003800000 */
[----:B-1----:R-:W-:-:S05]  /*7d50*/  IMAD.WIDE R12, R13, 0x4, R26 ;  /* 0x000000040d0c7825 */ /* 0x002fca00078e021a */
[----:B------:R0:W5:Y:S02]  /*7d60*/  ATOMG.E.EXCH.STRONG.GPU PT, RZ, desc[UR6][R12.64], RZ ;  /* 0x800000ff0cff79a8 */ /* 0x000164000c1ef106 */
.L_x_127:
[----:B01----:R-:W0:Y:S05]  /*7d70*/  BMOV.32.CLEAR R12, B0 ;  /* 0x00000000000c7355 */ /* 0x003e2a0000100000 */
[----:B------:R1:W-:Y:S05]  /*7d80*/  BMOV.32 B0, R20 ;  /* 0x0000001400007356 */ /* 0x0003ea0000000000 */
[----:B------:R-:W-:Y:S05]  /*7d90*/  BSYNC.RECONVERGENT B0 ;  /* 0x0000000000007941 */ /* 0x000fea0003800200 */
.L_x_126:
[----:B0-----:R0:W-:Y:S05]  /*7da0*/  BMOV.32 B0, R12 ;  /* 0x0000000c00007356 */ /* 0x0011ea0000000000 */
[----:B0-----:R-:W0:Y:S05]  /*7db0*/  BMOV.32.CLEAR R12, B0 ;  /* 0x00000000000c7355 */ /* 0x001e2a0000100000 */
[----:B------:R-:W-:Y:S04]  /*7dc0*/  BSSY.RECONVERGENT B0, `(.L_x_128) ;  /* 0x0000008000007945 */ /* 0x000fe80003800200 */
[----:B-1----:R-:W1:Y:S05]  /*7dd0*/  BMOV.32.CLEAR R20, B0 ;  /* 0x0000000000147355 */ /* 0x002e6a0000100000 */
[----:B0-----:R0:W-:Y:S05]  /*7de0*/  BMOV.32 B0, R12 ;  /* 0x0000000c00007356 */ /* 0x0011ea0000000000 */
[----:B-1----:R-:W-:Y:S05]  /*7df0*/  @!P3 BRA `(.L_x_129) ;  /* 0x000000000008b947 */ /* 0x002fea0003800000 */
[----:B0-----:R-:W-:-:S05]  /*7e00*/  IMAD.WIDE R12, R14, 0x4, R26 ;  /* 0x000000040e0c7825 */ /* 0x001fca00078e021a */
[----:B------:R1:W5:Y:S02]  /*7e10*/  ATOMG.E.EXCH.STRONG.GPU PT, RZ, desc[UR6][R12.64], RZ ;  /* 0x800000ff0cff79a8 */ /* 0x000364000c1ef106 */
.L_x_129:
[----:B01----:R-:W0:Y:S05]  /*7e20*/  BMOV.32.CLEAR R12, B0 ;  /* 0x00000000000c7355 */ /* 0x003e2a0000100000 */
[----:B------:R1:W-:Y:S05]  /*7e30*/  BMOV.32 B0, R20 ;  /* 0x0000001400007356 */ /* 0x0003ea0000000000 */
[----:B------:R-:W-:Y:S05]  /*7e40*/  BSYNC.RECONVERGENT B0 ;  /* 0x0000000000007941 */ /* 0x000fea0003800200 */
.L_x_128:
[----:B0-----:R0:W-:Y:S05]  /*7e50*/  BMOV.32 B0, R12 ;  /* 0x0000000c00007356 */ /* 0x0011ea0000000000 */
[----:B0-----:R-:W0:Y:S05]  /*7e60*/  BMOV.32.CLEAR R12, B0 ;  /* 0x00000000000c7355 */ /* 0x001e2a0000100000 */
[----:B------:R-:W-:Y:S04]  /*7e70*/  BSSY.RECONVERGENT B0, `(.L_x_130) ;  /* 0x0000008000007945 */ /* 0x000fe80003800200 */
[----:B------:R-:W1:Y:S05]  /*7e80*/  BMOV.32.CLEAR R14, B0 ;  /* 0x00000000000e7355 */ /* 0x000e6a0000100000 */
[----:B0-----:R0:W-:Y:S05]  /*7e90*/  BMOV.32 B0, R12 ;  /* 0x0000000c00007356 */ /* 0x0011ea0000000000 */
[----:B-1----:R-:W-:Y:S05]  /*7ea0*/  @!P4 BRA `(.L_x_131) ;  /* 0x000000000008c947 */ /* 0x002fea0003800000 */
[----:B0-----:R-:W-:-:S05]  /*7eb0*/  IMAD.WIDE R12, R15, 0x4, R26 ;  /* 0x000000040f0c7825 */ /* 0x001fca00078e021a */
[----:B------:R1:W5:Y:S02]  /*7ec0*/  ATOMG.E.EXCH.STRONG.GPU PT, RZ, desc[UR6][R12.64], RZ ;  /* 0x800000ff0cff79a8 */ /* 0x000364000c1ef106 */
.L_x_131:
[----:B01----:R-:W0:Y:S05]  /*7ed0*/  BMOV.32.CLEAR R12, B0 ;  /* 0x00000000000c7355 */ /* 0x003e2a0000100000 */
[----:B------:R1:W-:Y:S05]  /*7ee0*/  BMOV.32 B0, R14 ;  /* 0x0000000e00007356 */ /* 0x0003ea0000000000 */
[----:B------:R-:W-:Y:S05]  /*7ef0*/  BSYNC.RECONVERGENT B0 ;  /* 0x0000000000007941 */ /* 0x000fea0003800200 */
.L_x_130:
        /* <DEDUP_REMOVED lines=8> */
.L_x_133:
[----:B01----:R-:W0:Y:S05]  /*7f80*/  BMOV.32.CLEAR R12, B0 ;  /* 0x00000000000c7355 */ /* 0x003e2a0000100000 */
[----:B------:R1:W-:Y:S05]  /*7f90*/  BMOV.32 B0, R14 ;  /* 0x0000000e00007356 */ /* 0x0003ea0000000000 */
[----:B------:R-:W-:Y:S05]  /*7fa0*/  BSYNC.RECONVERGENT B0 ;  /* 0x0000000000007941 */ /* 0x000fea0003800200 */
.L_x_132:
[----:B0-----:R0:W-:Y:S05]  /*7fb0*/  BMOV.32 B0, R12 ;  /* 0x0000000c00007356 */ /* 0x0011ea0000000000 */
[----:B------:R-:W-:Y:S02]  /*7fc0*/  ISETP.NE.AND P1, PT, R19, -0x1, PT ;  /* 0xffffffff1300780c */ /* 0x000fe40003f25270 */
[----:B------:R-:W-:Y:S01]  /*7fd0*/  ISETP.NE.AND P2, PT, R31, -0x1, PT ;  /* 0xffffffff1f00780c */ /* 0x000fe20003f45270 */
[----:B0-----:R-:W0:Y:S05]  /*7fe0*/  BMOV.32.CLEAR R12, B0 ;  /* 0x00000000000c7355 */ /* 0x001e2a0000100000 */
[----:B------:R-:W-:Y:S01]  /*7ff0*/  BSSY.RECONVERGENT B0, `(.L_x_134) ;  /* 0x000000c000007945 */ /* 0x000fe20003800200 */
[----:B------:R-:W-:-:S02]  /*8000*/  ISETP.NE.AND P3, PT, R32, -0x1, PT ;  /* 0xffffffff2000780c */ /* 0x000fc40003f65270 */
[----:B------:R-:W-:Y:S02]  /*8010*/  ISETP.NE.AND P4, PT, R33, -0x1, PT ;  /* 0xffffffff2100780c */ /* 0x000fe40003f85270 */
[----:B------:R-:W-:Y:S01]  /*8020*/  ISETP.NE.AND P5, PT, R41, -0x1, PT ;  /* 0xffffffff2900780c */ /* 0x000fe20003fa5270 */
[----:B-1----:R-:W1:Y:S05]  /*8030*/  BMOV.32.CLEAR R14, B0 ;  /* 0x00000000000e7355 */ /* 0x002e6a0000100000 */
[----:B0-----:R0:W-:Y:S05]  /*8040*/  BMOV.32 B0, R12 ;  /* 0x0000000c00007356 */ /* 0x0011ea0000000000 */
[----:B------:R-:W-:Y:S01]  /*8050*/  ISETP.NE.AND P6, PT, R39, -0x1, PT ;  /* 0xffffffff2700780c */ /* 0x000fe20003fc5270 */
[----:B-1----:R-:W-:-:S12]  /*8060*/  @!P0 BRA `(.L_x_135) ;  /* 0x0000000000088947 */ /* 0x002fd80003800000 */
[----:B0-----:R-:W-:-:S05]  /*8070*/  IMAD.WIDE R12, R17, 0x4, R26 ;  /* 0x00000004110c7825 */ /* 0x001fca00078e021a */
[----:B------:R1:W5:Y:S02]  /*8080*/  ATOMG.E.EXCH.STRONG.GPU PT, RZ, desc[UR6][R12.64], RZ ;  /* 0x800000ff0cff79a8 */ /* 0x000364000c1ef106 */
.L_x_135:
[----:B01----:R-:W0:Y:S05]  /*8090*/  BMOV.32.CLEAR R12, B0 ;  /* 0x00000000000c7355 */ /* 0x003e2a0000100000 */
[----:B------:R1:W-:Y:S05]  /*80a0*/  BMOV.32 B0, R14 ;  /* 0x0000000e00007356 */ /* 0x0003ea0000000000 */
[----:B------:R-:W-:Y:S05]  /*80b0*/  BSYNC.RECONVERGENT B0 ;  /* 0x0000000000007941 */ /* 0x000fea0003800200 */
.L_x_134:
[----:B0-----:R0:W-:Y:S05]  /*80c0*/  BMOV.32 B0, R12 ;  /* 0x0000000c00007356 */ /* 0x0011ea0000000000 */
[----:B------:R-:W-:Y:S02]  /*80d0*/  ISETP.NE.AND P0, PT, R3, RZ, PT ;  /* 0x000000ff0300720c */ /* 0x000fe40003f05270 */
[----:B------:R-:W2:Y:S05]  /*80e0*/  BMOV.32.CLEAR R3, B0 ;  /* 0x0000000000037355 */ /* 0x000eaa0000100000 */
[----:B------:R-:W-:Y:S04]  /*80f0*/  BSSY.RECONVERGENT B0, `(.L_x_136) ;  /* 0x0000008000007945 */ /* 0x000fe80003800200 */
[----:B-1----:R-:W1:Y:S05]  /*8100*/  BMOV.32.CLEAR R14, B0 ;  /* 0x00000000000e7355 */ /* 0x002e6a0000100000 */
[----:B--2---:R0:W-:Y:S05]  /*8110*/  BMOV.32 B0, R3 ;  /* 0x0000000300007356 */ /* 0x0041ea0000000000 */
[----:B-1----:R-:W-:Y:S05]  /*8120*/  @!P0 BRA `(.L_x_137) ;  /* 0x0000000000088947 */ /* 0x002fea0003800000 */
[----:B0-----:R-:W-:-:S05]  /*8130*/  IMAD.WIDE R12, R18, 0x4, R26 ;  /* 0x00000004120c7825 */ /* 0x001fca00078e021a */
[----:B------:R1:W5:Y:S02]  /*8140*/  ATOMG.E.EXCH.STRONG.GPU PT, RZ, desc[UR6][R12.64], RZ ;  /* 0x800000ff0cff79a8 */ /* 0x000364000c1ef106 */
.L_x_137:
[----:B0-----:R-:W0:Y:S05]  /*8150*/  BMOV.32.CLEAR R3, B0 ;  /* 0x0000000000037355 */ /* 0x001e2a0000100000 */
[----:B------:R2:W-:Y:S05]  /*8160*/  BMOV.32 B0, R14 ;  /* 0x0000000e00007356 */ /* 0x0005ea0000000000 */
[----:B------:R-:W-:Y:S05]  /*8170*/  BSYNC.RECONVERGENT B0 ;  /* 0x0000000000007941 */ /* 0x000fea0003800200 */
.L_x_136:
[----:B0-----:R0:W-:Y:S05]  /*8180*/  BMOV.32 B0, R3 ;  /* 0x0000000300007356 */ /* 0x0011ea0000000000 */
[----:B0-----:R-:W0:Y:S05]  /*8190*/  BMOV.32.CLEAR R3, B0 ;  /* 0x0000000000037355 */ /* 0x001e2a0000100000 */
[----:B------:R-:W-:Y:S04]  /*81a0*/  BSSY.RECONVERGENT B0, `(.L_x_138) ;  /* 0x0000008000007945 */ /* 0x000fe80003800200 */
[----:B--2---:R-:W2:Y:S05]  /*81b0*/  BMOV.32.CLEAR R14, B0 ;  /* 0x00000000000e7355 */ /* 0x004eaa0000100000 */
[----:B0-----:R0:W-:Y:S05]  /*81c0*/  BMOV.32 B0, R3 ;  /* 0x0000000300007356 */ /* 0x0011ea0000000000 */
[----:B--2---:R-:W-:Y:S05]  /*81d0*/  @!P1 BRA `(.L_x_139) ;  /* 0x0000000000089947 */ /* 0x004fea0003800000 */
[----:B-1----:R-:W-:-:S05]  /*81e0*/  IMAD.WIDE R12, R19, 0x4, R26 ;  /* 0x00000004130c7825 */ /* 0x002fca00078e021a */
[----:B------:R2:W5:Y:S02]  /*81f0*/  ATOMG.E.EXCH.STRONG.GPU PT, RZ, desc[UR6][R12.64], RZ ;  /* 0x800000ff0cff79a8 */ /* 0x000564000c1ef106 */
.L_x_139:
[----:B0-----:R-:W0:Y:S05]  /*8200*/  BMOV.32.CLEAR R3, B0 ;  /* 0x0000000000037355 */ /* 0x001e2a0000100000 */
[----:B------:R0:W-:Y:S05]  /*8210*/  BMOV.32 B0, R14 ;  /* 0x0000000e00007356 */ /* 0x0001ea0000000000 */
[----:B------:R-:W-:Y:S05]  /*8220*/  BSYNC.RECONVERGENT B0 ;  /* 0x0000000000007941 */ /* 0x000fea0003800200 */
.L_x_138:
[----:B0-----:R0:W-:Y:S05]  /*8230*/  BMOV.32 B0, R3 ;  /* 0x0000000300007356 */ /* 0x0011ea0000000000 */
[----:B0-----:R-:W0:Y:S05]  /*8240*/  BMOV.32.CLEAR R3, B0 ;  /* 0x0000000000037355 */ /* 0x001e2a0000100000 */
[----:B------:R-:W-:Y:S04]  /*8250*/  BSSY.RECONVERGENT B0, `(.L_x_140) ;  /* 0x0000008000007945 */ /* 0x000fe80003800200 */
[----:B------:R-:W1:Y:S05]  /*8260*/  BMOV.32.CLEAR R14, B0 ;  /* 0x00000000000e7355 */ /* 0x000e6a0000100000 */
[----:B0-----:R0:W-:Y:S05]  /*8270*/  BMOV.32 B0, R3 ;  /* 0x0000000300007356 */ /* 0x0011ea0000000000 */
[----:B-1----:R-:W-:Y:S05]  /*8280*/  @!P2 BRA `(.L_x_141) ;  /* 0x000000000008a947 */ /* 0x002fea0003800000 */
[----:B--2---:R-:W-:-:S05]  /*8290*/  IMAD.WIDE R12, R31, 0x4, R26 ;  /* 0x000000041f0c7825 */ /* 0x004fca00078e021a */
[----:B------:R1:W5:Y:S02]  /*82a0*/  ATOMG.E.EXCH.STRONG.GPU PT, RZ, desc[UR6][R12.64], RZ ;  /* 0x800000ff0cff79a8 */ /* 0x000364000c1ef106 */
.L_x_141:
[----:B0-----:R-:W0:Y:S05]  /*82b0*/  BMOV.32.CLEAR R3, B0 ;  /* 0x0000000000037355 */ /* 0x001e2a0000100000 */
[----:B------:R0:W-:Y:S05]  /*82c0*/  BMOV.32 B0, R14 ;  /* 0x0000000e00007356 */ /* 0x0001ea0000000000 */
[----:B------:R-:W-:Y:S05]  /*82d0*/  BSYNC.RECONVERGENT B0 ;  /* 0x0000000000007941 */ /* 0x000fea0003800200 */
.L_x_140:
        /* <DEDUP_REMOVED lines=8> */
.L_x_143:
[----:B0-----:R-:W0:Y:S05]  /*8360*/  BMOV.32.CLEAR R3, B0 ;  /* 0x0000000000037355 */ /* 0x001e2a0000100000 */
[----:B------:R0:W-:Y:S05]  /*8370*/  BMOV.32 B0, R14 ;  /* 0x0000000e00007356 */ /* 0x0001ea0000000000 */
[----:B------:R-:W-:Y:S05]  /*8380*/  BSYNC.RECONVERGENT B0 ;  /* 0x0000000000007941 */ /* 0x000fea0003800200 */
.L_x_142:
        /* <DEDUP_REMOVED lines=8> */
.L_x_145:
[----:B0-----:R-:W0:Y:S05]  /*8410*/  BMOV.32.CLEAR R3, B0 ;  /* 0x0000000000037355 */ /* 0x001e2a0000100000 */
[----:B------:R0:W-:Y:S05]  /*8420*/  BMOV.32 B0, R14 ;  /* 0x0000000e00007356 */ /* 0x0001ea0000000000 */
[----:B------:R-:W-:Y:S05]  /*8430*/  BSYNC.RECONVERGENT B0 ;  /* 0x0000000000007941 */ /* 0x000fea0003800200 */
.L_x_144:
        /* <DEDUP_REMOVED lines=8> */
.L_x_147:
[----:B0-----:R-:W0:Y:S05]  /*84c0*/  BMOV.32.CLEAR R3, B0 ;  /* 0x0000000000037355 */ /* 0x001e2a0000100000 */
[----:B------:R0:W-:Y:S05]  /*84d0*/  BMOV.32 B0, R14 ;  /* 0x0000000e00007356 */ /* 0x0001ea0000000000 */
[----:B------:R-:W-:Y:S05]  /*84e0*/  BSYNC.RECONVERGENT B0 ;  /* 0x0000000000007941 */ /* 0x000fea0003800200 */
.L_x_146:
[----:B0-----:R0:W-:Y:S05]  /*84f0*/  BMOV.32 B0, R3 ;  /* 0x0000000300007356 */ /* 0x0011ea0000000000 */
[----:B------:R-:W-:Y:S05]  /*8500*/  @!P6 BRA `(.L_x_111) ;  /* 0x000000000008e947 */ /* 0x000fea0003800000 */
[----:B------:R-:W-:-:S05]  /*8510*/  IMAD.WIDE R26, R39, 0x4, R26 ;  /* 0x00000004271a7825 */ /* 0x000fca00078e021a */
[----:B------:R0:W5:Y:S02]  /*8520*/  ATOMG.E.EXCH.STRONG.GPU PT, RZ, desc[UR6][R26.64], RZ ;  /* 0x800000ff1aff79a8 */ /* 0x000164000c1ef106 */
.L_x_111:
[----:B------:R0:W-:Y:S05]  /*8530*/  BMOV.32 B0, R2 ;  /* 0x0000000200007356 */ /* 0x0001ea0000000000 */
[----:B------:R-:W-:Y:S05]  /*8540*/  BSYNC.RECONVERGENT B0 ;  /* 0x0000000000007941 */ /* 0x000fea0003800200 */
.L_x_39:
[----:B------:R-:W-:Y:S01]  /*8550*/  VIADD R4, R4, 0x1 ;  /* 0x0000000104047836 */ /* 0x000fe20000000000 */
[----:B------:R-:W-:Y:S06]  /*8560*/  BRA.U UP0, `(.L_x_148) ;  /* 0xffffffbd00dc7547 */ /* 0x000fec000b83ffff */
[----:B------:R-:W-:Y:S05]  /*8570*/  EXIT ;  /* 0x000000000000794d */ /* 0x000fea0003800000 */
.L_x_149:
        /* <DEDUP_REMOVED lines=16> */
.L_x_151:


//--------------------- .nv.shared.reserved.0     --------------------------
	.section	.nv.shared.reserved.0,"aw",@nobits
	.weak		__nv_reservedSMEM_offset_0_alias
	.size		__nv_reservedSMEM_offset_0_alias, 0, 64
	.other		__nv_reservedSMEM_offset_0_alias,@"STO_CUDA_RESERVED_SHARED STV_DEFAULT"
__nv_reservedSMEM_offset_0_alias:
	.zero		0
	.zero		64


//--------------------- .nv.global                --------------------------
	.section	.nv.global,"aw",@nobits
.nv.global:
	.type		_ZN34_INTERNAL_b408c74a_4_k_cu_54b8237f6thrust24THRUST_300001_SM_1000_NS12placeholders2_8E,@object
	.size		_ZN34_INTERNAL_b408c74a_4_k_cu_54b8237f6thrust24THRUST_300001_SM_1000_NS12placeholders2_8E,(_ZN34_INTERNAL_b408c74a_4_k_cu_54b8237f4cuda3std3__436_GLOBAL__N__b408c74a_4_k_cu_54b8237f6ignoreE - _ZN34_INTERNAL_b408c74a_4_k_cu_54b8237f6thrust24THRUST_300001_SM_1000_NS12placeholders2_8E)
_ZN34_INTERNAL_b408c74a_4_k_cu_54b8237f6thrust24THRUST_300001_SM_1000_NS12placeholders2_8E:
	.zero		1
	.type		_ZN34_INTERNAL_b408c74a_4_k_cu_54b8237f4cuda3std3__436_GLOBAL__N__b408c74a_4_k_cu_54b8237f6ignoreE,@object
	.size		_ZN34_INTERNAL_b408c74a_4_k_cu_54b8237f4cuda3std3__436_GLOBAL__N__b408c74a_4_k_cu_54b8237f6ignoreE,(_ZN34_INTERNAL_b408c74a_4_k_cu_54b8237f4cuda3std6ranges3__45__cpo4dataE - _ZN34_INTERNAL_b408c74a_4_k_cu_54b8237f4cuda3std3__436_GLOBAL__N__b408c74a_4_k_cu_54b8237f6ignoreE)
_ZN34_INTERNAL_b408c74a_4_k_cu_54b8237f4cuda3std3__436_GLOBAL__N__b408c74a_4_k_cu_54b8237f6ignoreE:
	.zero		1
	.type		_ZN34_INTERNAL_b408c74a_4_k_cu_54b8237f4cuda3std6ranges3__45__cpo4dataE,@object
	.size		_ZN34_INTERNAL_b408c74a_4_k_cu_54b8237f4cuda3std6ranges3__45__cpo4dataE,(_ZN34_INTERNAL_b408c74a_4_k_cu_54b8237f6thrust24THRUST_300001_SM_1000_NS6system3cpp3parE - _ZN34_INTERNAL_b408c74a_4_k_cu_54b8237f4cuda3std6ranges3__45__cpo4dataE)
_ZN34_INTERNAL_b408c74a_4_k_cu_54b8237f4cuda3std6ranges3__45__cpo4dataE:
	.zero		1
	.type		_ZN34_INTERNAL_b408c74a_4_k_cu_54b8237f6thrust24THRUST_300001_SM_1000_NS6system3cpp3parE,@object
	.size		_ZN34_INTERNAL_b408c74a_4_k_cu_54b8237f6thrust24THRUST_300001_SM_1000_NS6system3cpp3parE,(_ZN34_INTERNAL_b408c74a_4_k_cu_54b8237f4cuda3std3__45__cpo5beginE - _ZN34_INTERNAL_b408c74a_4_k_cu_54b8237f6thrust24THRUST_300001_SM_1000_NS6system3cpp3parE)
_ZN34_INTERNAL_b408c74a_4_k_cu_54b8237f6thrust24THRUST_300001_SM_1000_NS6system3cpp3parE:
	.zero		1
	.type		_ZN34_INTERNAL_b408c74a_4_k_cu_54b8237f4cuda3std3__45__cpo5beginE,@object
	.size		_ZN34_INTERNAL_b408c74a_4_k_cu_54b8237f4cuda3std3__45__cpo5beginE,(_ZN34_INTERNAL_b408c74a_4_k_cu_54b8237f4cuda3std6ranges3__45__cpo5beginE - _ZN34_INTERNAL_b408c74a_4_k_cu_54b8237f4cuda3std3__45__cpo5beginE)
_ZN34_INTERNAL_b408c74a_4_k_cu_54b8237f4cuda3std3__45__cpo5beginE:
	.zero		1
	.type		_ZN34_INTERNAL_b408c74a_4_k_cu_54b8237f4cuda3std6ranges3__45__cpo5beginE,@object
	.size		_ZN34_INTERNAL_b408c74a_4_k_cu_54b8237f4cuda3std6ranges3__45__cpo5beginE,(_ZN34_INTERNAL_b408c74a_4_k_cu_54b8237f6thrust24THRUST_300001_SM_1000_NS6deviceE - _ZN34_INTERNAL_b408c74a_4_k_cu_54b8237f4cuda3std6ranges3__45__cpo5beginE)
_ZN34_INTERNAL_b408c74a_4_k_cu_54b8237f4cuda3std6ranges3__45__cpo5beginE:
	.zero		1
	.type		_ZN34_INTERNAL_b408c74a_4_k_cu_54b8237f6thrust24THRUST_300001_SM_1000_NS6deviceE,@object
	.size		_ZN34_INTERNAL_b408c74a_4_k_cu_54b8237f6thrust24THRUST_300001_SM_1000_NS6deviceE,(_ZN34_INTERNAL_b408c74a_4_k_cu_54b8237f4cuda3std3__47nulloptE - _ZN34_INTERNAL_b408c74a_4_k_cu_54b8237f6thrust24THRUST_300001_SM_1000_NS6deviceE)
_ZN34_INTERNAL_b408c74a_4_k_cu_54b8237f6thrust24THRUST_300001_SM_1000_NS6deviceE:
	.zero		1
	.type		_ZN34_INTERNAL_b408c74a_4_k_cu_54b8237f4cuda3std3__47nulloptE,@object
	.size		_ZN34_INTERNAL_b408c74a_4_k_cu_54b8237f4cuda3std3__47nulloptE,(_ZN34_INTERNAL_b408c74a_4_k_cu_54b8237f4cuda3std6ranges3__45__cpo8distanceE - _ZN34_INTERNAL_b408c74a_4_k_cu_54b8237f4cuda3std3__47nulloptE)
_ZN34_INTERNAL_b408c74a_4_k_cu_54b8237f4cuda3std3__47nulloptE:
	.zero		1
	.type		_ZN34_INTERNAL_b408c74a_4_k_cu_54b8237f4cuda3std6ranges3__45__cpo8distanceE,@object
	.size		_ZN34_INTERNAL_b408c74a_4_k_cu_54b8237f4cuda3std6ranges3__45__cpo8distanceE,(_ZN34_INTERNAL_b408c74a_4_k_cu_54b8237f6thrust24THRUST_300001_SM_1000_NS12placeholders2_4E - _ZN34_INTERNAL_b408c74a_4_k_cu_54b8237f4cuda3std6ranges3__45__cpo8distanceE)
_ZN34_INTERNAL_b408c74a_4_k_cu_54b8237f4cuda3std6ranges3__45__cpo8distanceE:
	.zero		1
	.type		_ZN34_INTERNAL_b408c74a_4_k_cu_54b8237f6thrust24THRUST_300001_SM_1000_NS12placeholders2_4E,@object
	.size		_ZN34_INTERNAL_b408c74a_4_k_cu_54b8237f6thrust24THRUST_300001_SM_1000_NS12placeholders2_4E,(_ZN34_INTERNAL_b408c74a_4_k_cu_54b8237f4cuda3std3__45__cpo6rbeginE - _ZN34_INTERNAL_b408c74a_4_k_cu_54b8237f6thrust24THRUST_300001_SM_1000_NS12placeholders2_4E)
_ZN34_INTERNAL_b408c74a_4_k_cu_54b8237f6thrust24THRUST_300001_SM_1000_NS12placeholders2_4E:
	.zero		1
	.type		_ZN34_INTERNAL_b408c74a_4_k_cu_54b8237f4cuda3std3__45__cpo6rbeginE,@object
	.size		_ZN34_INTERNAL_b408c74a_4_k_cu_54b8237f4cuda3std3__45__cpo6rbeginE,(_ZN34_INTERNAL_b408c74a_4_k_cu_54b8237f4cuda3std6ranges3__45__cpo7advanceE - _ZN34_INTERNAL_b408c74a_4_k_cu_54b8237f4cuda3std3__45__cpo6rbeginE)
_ZN34_INTERNAL_b408c74a_4_k_cu_54b8237f4cuda3std3__45__cpo6rbeginE:
	.zero		1
	.type		_ZN34_INTERNAL_b408c74a_4_k_cu_54b8237f4cuda3std6ranges3__45__cpo7advanceE,@object
	.size		_ZN34_INTERNAL_b408c74a_4_k_cu_54b8237f4cuda3std6ranges3__45__cpo7advanceE,(_ZN34_INTERNAL_b408c74a_4_k_cu_54b8237f6thrust24THRUST_300001_SM_1000_NS12placeholders3_10E - _ZN34_INTERNAL_b408c74a_4_k_cu_54b8237f4cuda3std6ranges3__45__cpo7advanceE)
_ZN34_INTERNAL_b408c74a_4_k_cu_54b8237f4cuda3std6ranges3__45__cpo7advanceE:
	.zero		1
	.type		_ZN34_INTERNAL_b408c74a_4_k_cu_54b8237f6thrust24THRUST_300001_SM_1000_NS12placeholders3_10E,@object
	.size		_ZN34_INTERNAL_b408c74a_4_k_cu_54b8237f6thrust24THRUST_300001_SM_1000_NS12placeholders3_10E,(_ZN34_INTERNAL_b408c74a_4_k_cu_54b8237f4cuda3std3__48in_placeE - _ZN34_INTERNAL_b408c74a_4_k_cu_54b8237f6thrust24THRUST_300001_SM_1000_NS12placeholders3_10E)
_ZN34_INTERNAL_b408c74a_4_k_cu_54b8237f6thrust24THRUST_300001_SM_1000_NS12placeholders3_10E:
	.zero		1
	.type		_ZN34_INTERNAL_b408c74a_4_k_cu_54b8237f4cuda3std3__48in_placeE,@object
	.size		_ZN34_INTERNAL_b408c74a_4_k_cu_54b8237f4cuda3std3__48in_placeE,(_ZN34_INTERNAL_b408c74a_4_k_cu_54b8237f4cuda3std6ranges3__45__cpo4sizeE - _ZN34_INTERNAL_b408c74a_4_k_cu_54b8237f4cuda3std3__48in_placeE)
_ZN34_INTERNAL_b408c74a_4_k_cu_54b8237f4cuda3std3__48in_placeE:
	.zero		1
	.type		_ZN34_INTERNAL_b408c74a_4_k_cu_54b8237f4cuda3std6ranges3__45__cpo4sizeE,@object
	.size		_ZN34_INTERNAL_b408c74a_4_k_cu_54b8237f4cuda3std6ranges3__45__cpo4sizeE,(_ZN34_INTERNAL_b408c74a_4_k_cu_54b8237f6thrust24THRUST_300001_SM_1000_NS12placeholders2_2E - _ZN34_INTERNAL_b408c74a_4_k_cu_54b8237f4cuda3std6ranges3__45__cpo4sizeE)
_ZN34_INTERNAL_b408c74a_4_k_cu_54b8237f4cuda3std6ranges3__45__cpo4sizeE:
	.zero		1
	.type		_ZN34_INTERNAL_b408c74a_4_k_cu_54b8237f6thrust24THRUST_300001_SM_1000_NS12placeholders2_2E,@object
	.size		_ZN34_INTERNAL_b408c74a_4_k_cu_54b8237f6thrust24THRUST_300001_SM_1000_NS12placeholders2_2E,(_ZN34_INTERNAL_b408c74a_4_k_cu_54b8237f4cuda3std3__45__cpo6cbeginE - _ZN34_INTERNAL_b408c74a_4_k_cu_54b8237f6thrust24THRUST_300001_SM_1000_NS12placeholders2_2E)
_ZN34_INTERNAL_b408c74a_4_k_cu_54b8237f6thrust24THRUST_300001_SM_1000_NS12placeholders2_2E:
	.zero		1
	.type		_ZN34_INTERNAL_b408c74a_4_k_cu_54b8237f4cuda3std3__45__cpo6cbeginE,@object
	.size		_ZN34_INTERNAL_b408c74a_4_k_cu_54b8237f4cuda3std3__45__cpo6cbeginE,(_ZN34_INTERNAL_b408c74a_4_k_cu_54b8237f4cuda3std6ranges3__45__cpo6cbeginE - _ZN34_INTERNAL_b408c74a_4_k_cu_54b8237f4cuda3std3__45__cpo6cbeginE)
_ZN34_INTERNAL_b408c74a_4_k_cu_54b8237f4cuda3std3__45__cpo6cbeginE:
	.zero		1
	.type		_ZN34_INTERNAL_b408c74a_4_k_cu_54b8237f4cuda3std6ranges3__45__cpo6cbeginE,@object
	.size		_ZN34_INTERNAL_b408c74a_4_k_cu_54b8237f4cuda3std6ranges3__45__cpo6cbeginE,(_ZN34_INTERNAL_b408c74a_4_k_cu_54b8237f6thrust24THRUST_300001_SM_1000_NS12placeholders2_6E - _ZN34_INTERNAL_b408c74a_4_k_cu_54b8237f4cuda3std6ranges3__45__cpo6cbeginE)
_ZN34_INTERNAL_b408c74a_4_k_cu_54b8237f4cuda3std6ranges3__45__cpo6cbeginE:
	.zero		1
	.type		_ZN34_INTERNAL_b408c74a_4_k_cu_54b8237f6thrust24THRUST_300001_SM_1000_NS12placeholders2_6E,@object
	.size		_ZN34_INTERNAL_b408c74a_4_k_cu_54b8237f6thrust24THRUST_300001_SM_1000_NS12placeholders2_6E,(_ZN34_INTERNAL_b408c74a_4_k_cu_54b8237f4cuda3std3__45__cpo7crbeginE - _ZN34_INTERNAL_b408c74a_4_k_cu_54b8237f6thrust24THRUST_300001_SM_1000_NS12placeholders2_6E)
_ZN34_INTERNAL_b408c74a_4_k_cu_54b8237f6thrust24THRUST_300001_SM_1000_NS12placeholders2_6E:
	.zero		1
	.type		_ZN34_INTERNAL_b408c74a_4_k_cu_54b8237f4cuda3std3__45__cpo7crbeginE,@object
	.size		_ZN34_INTERNAL_b408c74a_4_k_cu_54b8237f4cuda3std3__45__cpo7crbeginE,(_ZN34_INTERNAL_b408c74a_4_k_cu_54b8237f4cuda3std6ranges3__45__cpo4nextE - _ZN34_INTERNAL_b408c74a_4_k_cu_54b8237f4cuda3std3__45__cpo7crbeginE)
_ZN34_INTERNAL_b408c74a_4_k_cu_54b8237f4cuda3std3__45__cpo7crbeginE:
	.zero		1
	.type		_ZN34_INTERNAL_b408c74a_4_k_cu_54b8237f4cuda3std6ranges3__45__cpo4nextE,@object
	.size		_ZN34_INTERNAL_b408c74a_4_k_cu_54b8237f4cuda3std6ranges3__45__cpo4nextE,(_ZN34_INTERNAL_b408c74a_4_k_cu_54b8237f4cuda3std6ranges3__45__cpo4swapE - _ZN34_INTERNAL_b408c74a_4_k_cu_54b8237f4cuda3std6ranges3__45__cpo4nextE)
_ZN34_INTERNAL_b408c74a_4_k_cu_54b8237f4cuda3std6ranges3__45__cpo4nextE:
	.zero		1
	.type		_ZN34_INTERNAL_b408c74a_4_k_cu_54b8237f4cuda3std6ranges3__45__cpo4swapE,@object
	.size		_ZN34_INTERNAL_b408c74a_4_k_cu_54b8237f4cuda3std6ranges3__45__cpo4swapE,(_ZN34_INTERNAL_b408c74a_4_k_cu_54b8237f6thrust24THRUST_300001_SM_1000_NS8cuda_cub10par_nosyncE - _ZN34_INTERNAL_b408c74a_4_k_cu_54b8237f4cuda3std6ranges3__45__cpo4swapE)
_ZN34_INTERNAL_b408c74a_4_k_cu_54b8237f4cuda3std6ranges3__45__cpo4swapE:
	.zero		1
	.type		_ZN34_INTERNAL_b408c74a_4_k_cu_54b8237f6thrust24THRUST_300001_SM_1000_NS8cuda_cub10par_nosyncE,@object
	.size		_ZN34_INTERNAL_b408c74a_4_k_cu_54b8237f6thrust24THRUST_300001_SM_1000_NS8cuda_cub10par_nosyncE,(_ZN34_INTERNAL_b408c74a_4_k_cu_54b8237f6thrust24THRUST_300001_SM_1000_NS3seqE - _ZN34_INTERNAL_b408c74a_4_k_cu_54b8237f6thrust24THRUST_300001_SM_1000_NS8cuda_cub10par_nosyncE)
_ZN34_INTERNAL_b408c74a_4_k_cu_54b8237f6thrust24THRUST_300001_SM_1000_NS8cuda_cub10par_nosyncE:
	.zero		1
	.type		_ZN34_INTERNAL_b408c74a_4_k_cu_54b8237f6thrust24THRUST_300001_SM_1000_NS3seqE,@object
	.size		_ZN34_INTERNAL_b408c74a_4_k_cu_54b8237f6thrust24THRUST_300001_SM_1000_NS3seqE,(_ZN34_INTERNAL_b408c74a_4_k_cu_54b8237f4cuda3std3__420unreachable_sentinelE - _ZN34_INTERNAL_b408c74a_4_k_cu_54b8237f6thrust24THRUST_300001_SM_1000_NS3seqE)
_ZN34_INTERNAL_b408c74a_4_k_cu_54b8237f6thrust24THRUST_300001_SM_1000_NS3seqE:
	.zero		1
	.type		_ZN34_INTERNAL_b408c74a_4_k_cu_54b8237f4cuda3std3__420unreachable_sentinelE,@object
	.size		_ZN34_INTERNAL_b408c74a_4_k_cu_54b8237f4cuda3std3__420unreachable_sentinelE,(_ZN34_INTERNAL_b408c74a_4_k_cu_54b8237f4cuda3std6ranges3__45__cpo5ssizeE - _ZN34_INTERNAL_b408c74a_4_k_cu_54b8237f4cuda3std3__420unreachable_sentinelE)
_ZN34_INTERNAL_b408c74a_4_k_cu_54b8237f4cuda3std3__420unreachable_sentinelE:
	.zero		1
	.type		_ZN34_INTERNAL_b408c74a_4_k_cu_54b8237f4cuda3std6ranges3__45__cpo5ssizeE,@object
	.size		_ZN34_INTERNAL_b408c74a_4_k_cu_54b8237f4cuda3std6ranges3__45__cpo5ssizeE,(_ZN34_INTERNAL_b408c74a_4_k_cu_54b8237f6thrust24THRUST_300001_SM_1000_NS12placeholders2_3E - _ZN34_INTERNAL_b408c74a_4_k_cu_54b8237f4cuda3std6ranges3__45__cpo5ssizeE)
_ZN34_INTERNAL_b408c74a_4_k_cu_54b8237f4cuda3std6ranges3__45__cpo5ssizeE:
	.zero		1
	.type		_ZN34_INTERNAL_b408c74a_4_k_cu_54b8237f6thrust24THRUST_300001_SM_1000_NS12placeholders2_3E,@object
	.size		_ZN34_INTERNAL_b408c74a_4_k_cu_54b8237f6thrust24THRUST_300001_SM_1000_NS12placeholders2_3E,(_ZN34_INTERNAL_b408c74a_4_k_cu_54b8237f4cuda3std3__45__cpo4cendE - _ZN34_INTERNAL_b408c74a_4_k_cu_54b8237f6thrust24THRUST_300001_SM_1000_NS12placeholders2_3E)
_ZN34_INTERNAL_b408c74a_4_k_cu_54b8237f6thrust24THRUST_300001_SM_1000_NS12placeholders2_3E:
	.zero		1
	.type		_ZN34_INTERNAL_b408c74a_4_k_cu_54b8237f4cuda3std3__45__cpo4cendE,@object
	.size		_ZN34_INTERNAL_b408c74a_4_k_cu_54b8237f4cuda3std3__45__cpo4cendE,(_ZN34_INTERNAL_b408c74a_4_k_cu_54b8237f4cuda3std6ranges3__45__cpo4cendE - _ZN34_INTERNAL_b408c74a_4_k_cu_54b8237f4cuda3std3__45__cpo4cendE)
_ZN34_INTERNAL_b408c74a_4_k_cu_54b8237f4cuda3std3__45__cpo4cendE:
	.zero		1
	.type		_ZN34_INTERNAL_b408c74a_4_k_cu_54b8237f4cuda3std6ranges3__45__cpo4cendE,@object
	.size		_ZN34_INTERNAL_b408c74a_4_k_cu_54b8237f4cuda3std6ranges3__45__cpo4cendE,(_ZN34_INTERNAL_b408c74a_4_k_cu_54b8237f6thrust24THRUST_300001_SM_1000_NS12placeholders2_7E - _ZN34_INTERNAL_b408c74a_4_k_cu_54b8237f4cuda3std6ranges3__45__cpo4cendE)
_ZN34_INTERNAL_b408c74a_4_k_cu_54b8237f4cuda3std6ranges3__45__cpo4cendE:
	.zero		1
	.type		_ZN34_INTERNAL_b408c74a_4_k_cu_54b8237f6thrust24THRUST_300001_SM_1000_NS12placeholders2_7E,@object
	.size		_ZN34_INTERNAL_b408c74a_4_k_cu_54b8237f6thrust24THRUST_300001_SM_1000_NS12placeholders2_7E,(_ZN34_INTERNAL_b408c74a_4_k_cu_54b8237f4cuda3std3__45__cpo5crendE - _ZN34_INTERNAL_b408c74a_4_k_cu_54b8237f6thrust24THRUST_300001_SM_1000_NS12placeholders2_7E)
_ZN34_INTERNAL_b408c74a_4_k_cu_54b8237f6thrust24THRUST_300001_SM_1000_NS12placeholders2_7E:
	.zero		1
	.type		_ZN34_INTERNAL_b408c74a_4_k_cu_54b8237f4cuda3std3__45__cpo5crendE,@object
	.size		_ZN34_INTERNAL_b408c74a_4_k_cu_54b8237f4cuda3std3__45__cpo5crendE,(_ZN34_INTERNAL_b408c74a_4_k_cu_54b8237f4cuda3std6ranges3__45__cpo4prevE - _ZN34_INTERNAL_b408c74a_4_k_cu_54b8237f4cuda3std3__45__cpo5crendE)
_ZN34_INTERNAL_b408c74a_4_k_cu_54b8237f4cuda3std3__45__cpo5crendE:
	.zero		1
	.type		_ZN34_INTERNAL_b408c74a_4_k_cu_54b8237f4cuda3std6ranges3__45__cpo4prevE,@object
	.size		_ZN34_INTERNAL_b408c74a_4_k_cu_54b8237f4cuda3std6ranges3__45__cpo4prevE,(_ZN34_INTERNAL_b408c74a_4_k_cu_54b8237f4cuda3std6ranges3__45__cpo9iter_moveE - _ZN34_INTERNAL_b408c74a_4_k_cu_54b8237f4cuda3std6ranges3__45__cpo4prevE)
_ZN34_INTERNAL_b408c74a_4_k_cu_54b8237f4cuda3std6ranges3__45__cpo4prevE:
	.zero		1
	.type		_ZN34_INTERNAL_b408c74a_4_k_cu_54b8237f4cuda3std6ranges3__45__cpo9iter_moveE,@object
	.size		_ZN34_INTERNAL_b408c74a_4_k_cu_54b8237f4cuda3std6ranges3__45__cpo9iter_moveE,(_ZN34_INTERNAL_b408c74a_4_k_cu_54b8237f6thrust24THRUST_300001_SM_1000_NS6system6detail10sequential3seqE - _ZN34_INTERNAL_b408c74a_4_k_cu_54b8237f4cuda3std6ranges3__45__cpo9iter_moveE)
_ZN34_INTERNAL_b408c74a_4_k_cu_54b8237f4cuda3std6ranges3__45__cpo9iter_moveE:
	.zero		1
	.type		_ZN34_INTERNAL_b408c74a_4_k_cu_54b8237f6thrust24THRUST_300001_SM_1000_NS6system6detail10sequential3seqE,@object
	.size		_ZN34_INTERNAL_b408c74a_4_k_cu_54b8237f6thrust24THRUST_300001_SM_1000_NS6system6detail10sequential3seqE,(_ZN34_INTERNAL_b408c74a_4_k_cu_54b8237f6thrust24THRUST_300001_SM_1000_NS12placeholders2_9E - _ZN34_INTERNAL_b408c74a_4_k_cu_54b8237f6thrust24THRUST_300001_SM_1000_NS6system6detail10sequential3seqE)
_ZN34_INTERNAL_b408c74a_4_k_cu_54b8237f6thrust24THRUST_300001_SM_1000_NS6system6detail10sequential3seqE:
	.zero		1
	.type		_ZN34_INTERNAL_b408c74a_4_k_cu_54b8237f6thrust24THRUST_300001_SM_1000_NS12placeholders2_9E,@object
	.size		_ZN34_INTERNAL_b408c74a_4_k_cu_54b8237f6thrust24THRUST_300001_SM_1000_NS12placeholders2_9E,(_ZN34_INTERNAL_b408c74a_4_k_cu_54b8237f4cuda3std3__419piecewise_constructE - _ZN34_INTERNAL_b408c74a_4_k_cu_54b8237f6thrust24THRUST_300001_SM_1000_NS12placeholders2_9E)
_ZN34_INTERNAL_b408c74a_4_k_cu_54b8237f6thrust24THRUST_300001_SM_1000_NS12placeholders2_9E:
	.zero		1
	.type		_ZN34_INTERNAL_b408c74a_4_k_cu_54b8237f4cuda3std3__419piecewise_constructE,@object
	.size		_ZN34_INTERNAL_b408c74a_4_k_cu_54b8237f4cuda3std3__419piecewise_constructE,(_ZN34_INTERNAL_b408c74a_4_k_cu_54b8237f4cuda3std6ranges3__45__cpo5cdataE - _ZN34_INTERNAL_b408c74a_4_k_cu_54b8237f4cuda3std3__419piecewise_constructE)
_ZN34_INTERNAL_b408c74a_4_k_cu_54b8237f4cuda3std3__419piecewise_constructE:
	.zero		1
	.type		_ZN34_INTERNAL_b408c74a_4_k_cu_54b8237f4cuda3std6ranges3__45__cpo5cdataE,@object
	.size		_ZN34_INTERNAL_b408c74a_4_k_cu_54b8237f4cuda3std6ranges3__45__cpo5cdataE,(_ZN34_INTERNAL_b408c74a_4_k_cu_54b8237f6thrust24THRUST_300001_SM_1000_NS12placeholders2_1E - _ZN34_INTERNAL_b408c74a_4_k_cu_54b8237f4cuda3std6ranges3__45__cpo5cdataE)
_ZN34_INTERNAL_b408c74a_4_k_cu_54b8237f4cuda3std6ranges3__45__cpo5cdataE:
	.zero		1
	.type		_ZN34_INTERNAL_b408c74a_4_k_cu_54b8237f6thrust24THRUST_300001_SM_1000_NS12placeholders2_1E,@object
	.size		_ZN34_INTERNAL_b408c74a_4_k_cu_54b8237f6thrust24THRUST_300001_SM_1000_NS12placeholders2_1E,(_ZN34_INTERNAL_b408c74a_4_k_cu_54b8237f4cuda3std3__45__cpo3endE - _ZN34_INTERNAL_b408c74a_4_k_cu_54b8237f6thrust24THRUST_300001_SM_1000_NS12placeholders2_1E)
_ZN34_INTERNAL_b408c74a_4_k_cu_54b8237f6thrust24THRUST_300001_SM_1000_NS12placeholders2_1E:
	.zero		1
	.type		_ZN34_INTERNAL_b408c74a_4_k_cu_54b8237f4cuda3std3__45__cpo3endE,@object
	.size		_ZN34_INTERNAL_b408c74a_4_k_cu_54b8237f4cuda3std3__45__cpo3endE,(_ZN34_INTERNAL_b408c74a_4_k_cu_54b8237f4cuda3std6ranges3__45__cpo3endE - _ZN34_INTERNAL_b408c74a_4_k_cu_54b8237f4cuda3std3__45__cpo3endE)
_ZN34_INTERNAL_b408c74a_4_k_cu_54b8237f4cuda3std3__45__cpo3endE:
	.zero		1
	.type		_ZN34_INTERNAL_b408c74a_4_k_cu_54b8237f4cuda3std6ranges3__45__cpo3endE,@object
	.size		_ZN34_INTERNAL_b408c74a_4_k_cu_54b8237f4cuda3std6ranges3__45__cpo3endE,(_ZN34_INTERNAL_b408c74a_4_k_cu_54b8237f6thrust24THRUST_300001_SM_1000_NS12placeholders2_5E - _ZN34_INTERNAL_b408c74a_4_k_cu_54b8237f4cuda3std6ranges3__45__cpo3endE)
_ZN34_INTERNAL_b408c74a_4_k_cu_54b8237f4cuda3std6ranges3__45__cpo3endE:
	.zero		1
	.type		_ZN34_INTERNAL_b408c74a_4_k_cu_54b8237f6thrust24THRUST_300001_SM_1000_NS12placeholders2_5E,@object
	.size		_ZN34_INTERNAL_b408c74a_4_k_cu_54b8237f6thrust24THRUST_300001_SM_1000_NS12placeholders2_5E,(_ZN34_INTERNAL_b408c74a_4_k_cu_54b8237f4cuda3std3__45__cpo4rendE - _ZN34_INTERNAL_b408c74a_4_k_cu_54b8237f6thrust24THRUST_300001_SM_1000_NS12placeholders2_5E)
_ZN34_INTERNAL_b408c74a_4_k_cu_54b8237f6thrust24THRUST_300001_SM_1000_NS12placeholders2_5E:
	.zero		1
	.type		_ZN34_INTERNAL_b408c74a_4_k_cu_54b8237f4cuda3std3__45__cpo4rendE,@object
	.size		_ZN34_INTERNAL_b408c74a_4_k_cu_54b8237f4cuda3std3__45__cpo4rendE,(_ZN34_INTERNAL_b408c74a_4_k_cu_54b8237f4cuda3std6ranges3__45__cpo9iter_swapE - _ZN34_INTERNAL_b408c74a_4_k_cu_54b8237f4cuda3std3__45__cpo4rendE)
_ZN34_INTERNAL_b408c74a_4_k_cu_54b8237f4cuda3std3__45__cpo4rendE:
	.zero		1
	.type		_ZN34_INTERNAL_b408c74a_4_k_cu_54b8237f4cuda3std6ranges3__45__cpo9iter_swapE,@object
	.size		_ZN34_INTERNAL_b408c74a_4_k_cu_54b8237f4cuda3std6ranges3__45__cpo9iter_swapE,(_ZN34_INTERNAL_b408c74a_4_k_cu_54b8237f4cuda3std3__48unexpectE - _ZN34_INTERNAL_b408c74a_4_k_cu_54b8237f4cuda3std6ranges3__45__cpo9iter_swapE)
_ZN34_INTERNAL_b408c74a_4_k_cu_54b8237f4cuda3std6ranges3__45__cpo9iter_swapE:
	.zero		1
	.type		_ZN34_INTERNAL_b408c74a_4_k_cu_54b8237f4cuda3std3__48unexpectE,@object
	.size		_ZN34_INTERNAL_b408c74a_4_k_cu_54b8237f4cuda3std3__48unexpectE,(_ZN34_INTERNAL_b408c74a_4_k_cu_54b8237f6thrust24THRUST_300001_SM_1000_NS8cuda_cub3parE - _ZN34_INTERNAL_b408c74a_4_k_cu_54b8237f4cuda3std3__48unexpectE)
_ZN34_INTERNAL_b408c74a_4_k_cu_54b8237f4cuda3std3__48unexpectE:
	.zero		1
	.type		_ZN34_INTERNAL_b408c74a_4_k_cu_54b8237f6thrust24THRUST_300001_SM_1000_NS8cuda_cub3parE,@object
	.size		_ZN34_INTERNAL_b408c74a_4_k_cu_54b8237f6thrust24THRUST_300001_SM_1000_NS8cuda_cub3parE,(.L_29 - _ZN34_INTERNAL_b408c74a_4_k_cu_54b8237f6thrust24THRUST_300001_SM_1000_NS8cuda_cub3parE)
_ZN34_INTERNAL_b408c74a_4_k_cu_54b8237f6thrust24THRUST_300001_SM_1000_NS8cuda_cub3parE:
	.zero		1
.L_29:


//--------------------- .nv.constant0._ZN3cub18CUB_300001_SM_10006detail11EmptyKernelIvEEvv --------------------------
	.section	.nv.constant0._ZN3cub18CUB_300001_SM_10006detail11EmptyKernelIvEEvv,"a",@progbits
	.sectionflags	@""
	.align	4
.nv.constant0._ZN3cub18CUB_300001_SM_10006detail11EmptyKernelIvEEvv:
	.zero		896


//--------------------- .nv.constant0._Z18transaction_workerPiS_PA20_ii --------------------------
	.section	.nv.constant0._Z18transaction_workerPiS_PA20_ii,"a",@progbits
	.sectionflags	@""
	.align	4
.nv.constant0._Z18transaction_workerPiS_PA20_ii:
	.zero		924


//--------------------- SYMBOLS --------------------------

	.type		.nv.reservedSmem.offset0,@object
	.size		.nv.reservedSmem.offset0,0x4
